def matmul_kernel(
    a_ptr,
    b_ptr,
    c_ptr,
    M,
    N,
    K,
    stride_am,
    stride_ak,
    stride_bk,
    stride_bn,
    stride_cm,
    stride_cn,
    BLOCK_M: tl.constexpr,
    BLOCK_N: tl.constexpr,
    BLOCK_K: tl.constexpr,
    GROUP_M: tl.constexpr,
):
    pid = tl.program_id(axis=0)
    num_pid_m = tl.cdiv(M, BLOCK_M)
    num_pid_n = tl.cdiv(N, BLOCK_N)
    num_pid_in_group = GROUP_M * num_pid_n
    group_id = pid // num_pid_in_group
    first_pid_m = group_id * GROUP_M
    group_size_m = min(num_pid_m - first_pid_m, GROUP_M)
    pid_m = first_pid_m + ((pid % num_pid_in_group) % group_size_m)
    pid_n = (pid % num_pid_in_group) // group_size_m

    offs_am = (pid_m * BLOCK_M + tl.arange(0, BLOCK_M)) % M
    offs_bn = (pid_n * BLOCK_N + tl.arange(0, BLOCK_N)) % N
    offs_k = tl.arange(0, BLOCK_K)
    a_ptrs = a_ptr + offs_am[:, None] * stride_am + offs_k[None, :] * stride_ak
    b_ptrs = b_ptr + offs_k[:, None] * stride_bk + offs_bn[None, :] * stride_bn

    acc = tl.zeros((BLOCK_M, BLOCK_N), dtype=tl.float32)
    for kk in range(0, tl.cdiv(K, BLOCK_K)):
        a = tl.load(a_ptrs, mask=offs_k[None, :] < K - kk * BLOCK_K, other=0.0)
        b = tl.load(b_ptrs, mask=offs_k[:, None] < K - kk * BLOCK_K, other=0.0)
        acc = tl.dot(a, b, acc)
        a_ptrs += BLOCK_K * stride_ak
        b_ptrs += BLOCK_K * stride_bk

    c = acc.to(c_ptr.dtype.element_ty)
    offs_cm = pid_m * BLOCK_M + tl.arange(0, BLOCK_M)
    offs_cn = pid_n * BLOCK_N + tl.arange(0, BLOCK_N)
    c_ptrs = c_ptr + offs_cm[:, None] * stride_cm + offs_cn[None, :] * stride_cn
    mask = (offs_cm[:, None] < M) & (offs_cn[None, :] < N)
    tl.store(c_ptrs, c, mask=mask)

# config = {"BLOCK_K": 32, "BLOCK_M": 128, "BLOCK_N": 16, "GROUP_M": 8, "arch": "sm_90", "dtype": "fp16", "num_ctas": 1, "num_stages": 2, "num_warps": 4}
# arch = sm_90


// ===== COMPILED SASS (sm_90a) =====

	.target	sm_90a

	.elftype	@"ET_EXEC"


//--------------------- .note.nv.tkinfo           --------------------------
	.section	.note.nv.tkinfo,"",@"SHT_NOTE"
	.sectionflags	@"SHF_NOTE_NV_TKINFO"
	.tkinfo
        /*0018*/ 	.word	0x00000002
        /*0030*/ 	.string	""
        /*0030*/ 	.string	"ptxas"
        /*0030*/ 	.string	"Cuda compilation tools, release 13.0, V13.0.88"
        /*0030*/ 	.string	"Build cuda_13.0.r13.0/compiler.36424714_0"
        /*0030*/ 	.string	"-v  -suppress-debug-info  -lineinfo  -arch sm_90a "



//--------------------- .note.nv.cuinfo           --------------------------
	.section	.note.nv.cuinfo,"",@"SHT_NOTE"
	.sectionflags	@"SHF_NOTE_NV_CUINFO"
        /*0018*/ 	.short	0x0002
        /*001a*/ 	.short	0x005a
        /*001c*/ 	.short	0x0082
	.zero		2


//--------------------- .nv.info                  --------------------------
	.section	.nv.info,"",@"SHT_CUDA_INFO"
	.align	4


	//----- nvinfo : EIATTR_REGCOUNT
	.align		4
        /*0000*/ 	.byte	0x04, 0x2f
        /*0002*/ 	.short	(.L_1 - .L_0)
	.align		4
.L_0:
        /*0004*/ 	.word	index@(matmul_kernel)
        /*0008*/ 	.word	0x00000048


	//----- nvinfo : EIATTR_FRAME_SIZE
	.align		4
.L_1:
        /*000c*/ 	.byte	0x04, 0x11
        /*000e*/ 	.short	(.L_3 - .L_2)
	.align		4
.L_2:
        /*0010*/ 	.word	index@(matmul_kernel)
        /*0014*/ 	.word	0x00000000


	//----- nvinfo : EIATTR_MIN_STACK_SIZE
	.align		4
.L_3:
        /*0018*/ 	.byte	0x04, 0x12
        /*001a*/ 	.short	(.L_5 - .L_4)
	.align		4
.L_4:
        /*001c*/ 	.word	index@(matmul_kernel)
        /*0020*/ 	.word	0x00000000
.L_5:


//--------------------- .nv.compat                --------------------------
	.section	.nv.compat,"",@"SHT_CUDA_COMPAT_INFO"
	.align	4
        /*0000*/ 	.byte	0x02, 0x09, 0x01, 0x00, 0x02, 0x02, 0x04, 0x00, 0x02, 0x05, 0x05, 0x00, 0x03, 0x07, 0x01, 0x01
        /*0010*/ 	.byte	0x02, 0x03, 0x00, 0x00, 0x02, 0x06, 0x01, 0x00, 0x04, 0x0b, 0x08, 0x00, 0x00, 0x00, 0x00, 0x00
        /*0020*/ 	.byte	0x00, 0x00, 0x00, 0x00


//--------------------- .nv.info.matmul_kernel    --------------------------
	.section	.nv.info.matmul_kernel,"",@"SHT_CUDA_INFO"
	.sectionflags	@""
	.align	4


	//----- nvinfo : EIATTR_CUDA_API_VERSION
	.align		4
        /*0000*/ 	.byte	0x04, 0x37
        /*0002*/ 	.short	(.L_7 - .L_6)
.L_6:
        /*0004*/ 	.word	0x00000082


	//----- nvinfo : EIATTR_KPARAM_INFO
	.align		4
.L_7:
        /*0008*/ 	.byte	0x04, 0x17
        /*000a*/ 	.short	(.L_9 - .L_8)
.L_8:
        /*000c*/ 	.word	0x00000000
        /*0010*/ 	.short	0x000d
        /*0012*/ 	.short	0x0048
        /*0014*/ 	.byte	0x00, 0xf4, 0x21, 0x00


	//----- nvinfo : EIATTR_KPARAM_INFO
	.align		4
.L_9:
        /*0018*/ 	.byte	0x04, 0x17
        /*001a*/ 	.short	(.L_11 - .L_10)
.L_10:
        /*001c*/ 	.word	0x00000000
        /*0020*/ 	.short	0x000c
        /*0022*/ 	.short	0x0040
        /*0024*/ 	.byte	0x00, 0xf4, 0x21, 0x00


	//----- nvinfo : EIATTR_KPARAM_INFO
	.align		4
.L_11:
        /*0028*/ 	.byte	0x04, 0x17
        /*002a*/ 	.short	(.L_13 - .L_12)
.L_12:
        /*002c*/ 	.word	0x00000000
        /*0030*/ 	.short	0x000b
        /*0032*/ 	.short	0x0038
        /*0034*/ 	.byte	0x00, 0xf0, 0x11, 0x00


	//----- nvinfo : EIATTR_KPARAM_INFO
	.align		4
.L_13:
        /*0038*/ 	.byte	0x04, 0x17
        /*003a*/ 	.short	(.L_15 - .L_14)
.L_14:
        /*003c*/ 	.word	0x00000000
        /*0040*/ 	.short	0x000a
        /*0042*/ 	.short	0x0034
        /*0044*/ 	.byte	0x00, 0xf0, 0x11, 0x00


	//----- nvinfo : EIATTR_KPARAM_INFO
	.align		4
.L_15:
        /*0048*/ 	.byte	0x04, 0x17
        /*004a*/ 	.short	(.L_17 - .L_16)
.L_16:
        /*004c*/ 	.word	0x00000000
        /*0050*/ 	.short	0x0009
        /*0052*/ 	.short	0x0030
        /*0054*/ 	.byte	0x00, 0xf0, 0x11, 0x00


	//----- nvinfo : EIATTR_KPARAM_INFO
	.align		4
.L_17:
        /*0058*/ 	.byte	0x04, 0x17
        /*005a*/ 	.short	(.L_19 - .L_18)
.L_18:
        /*005c*/ 	.word	0x00000000
        /*0060*/ 	.short	0x0008
        /*0062*/ 	.short	0x002c
        /*0064*/ 	.byte	0x00, 0xf0, 0x11, 0x00


	//----- nvinfo : EIATTR_KPARAM_INFO
	.align		4
.L_19:
        /*0068*/ 	.byte	0x04, 0x17
        /*006a*/ 	.short	(.L_21 - .L_20)
.L_20:
        /*006c*/ 	.word	0x00000000
        /*0070*/ 	.short	0x0007
        /*0072*/ 	.short	0x0028
        /*0074*/ 	.byte	0x00, 0xf0, 0x11, 0x00


	//----- nvinfo : EIATTR_KPARAM_INFO
	.align		4
.L_21:
        /*0078*/ 	.byte	0x04, 0x17
        /*007a*/ 	.short	(.L_23 - .L_22)
.L_22:
        /*007c*/ 	.word	0x00000000
        /*0080*/ 	.short	0x0006
        /*0082*/ 	.short	0x0024
        /*0084*/ 	.byte	0x00, 0xf0, 0x11, 0x00


	//----- nvinfo : EIATTR_KPARAM_INFO
	.align		4
.L_23:
        /*0088*/ 	.byte	0x04, 0x17
        /*008a*/ 	.short	(.L_25 - .L_24)
.L_24:
        /*008c*/ 	.word	0x00000000
        /*0090*/ 	.short	0x0005
        /*0092*/ 	.short	0x0020
        /*0094*/ 	.byte	0x00, 0xf0, 0x11, 0x00


	//----- nvinfo : EIATTR_KPARAM_INFO
	.align		4
.L_25:
        /*0098*/ 	.byte	0x04, 0x17
        /*009a*/ 	.short	(.L_27 - .L_26)
.L_26:
        /*009c*/ 	.word	0x00000000
        /*00a0*/ 	.short	0x0004
        /*00a2*/ 	.short	0x001c
        /*00a4*/ 	.byte	0x00, 0xf0, 0x11, 0x00


	//----- nvinfo : EIATTR_KPARAM_INFO
	.align		4
.L_27:
        /*00a8*/ 	.byte	0x04, 0x17
        /*00aa*/ 	.short	(.L_29 - .L_28)
.L_28:
        /*00ac*/ 	.word	0x00000000
        /*00b0*/ 	.short	0x0003
        /*00b2*/ 	.short	0x0018
        /*00b4*/ 	.byte	0x00, 0xf0, 0x11, 0x00


	//----- nvinfo : EIATTR_KPARAM_INFO
	.align		4
.L_29:
        /*00b8*/ 	.byte	0x04, 0x17
        /*00ba*/ 	.short	(.L_31 - .L_30)
.L_30:
        /*00bc*/ 	.word	0x00000000
        /*00c0*/ 	.short	0x0002
        /*00c2*/ 	.short	0x0010
        /*00c4*/ 	.byte	0x00, 0xf4, 0x21, 0x00


	//----- nvinfo : EIATTR_KPARAM_INFO
	.align		4
.L_31:
        /*00c8*/ 	.byte	0x04, 0x17
        /*00ca*/ 	.short	(.L_33 - .L_32)
.L_32:
        /*00cc*/ 	.word	0x00000000
        /*00d0*/ 	.short	0x0001
        /*00d2*/ 	.short	0x0008
        /*00d4*/ 	.byte	0x00, 0xf4, 0x21, 0x00


	//----- nvinfo : EIATTR_KPARAM_INFO
	.align		4
.L_33:
        /*00d8*/ 	.byte	0x04, 0x17
        /*00da*/ 	.short	(.L_35 - .L_34)
.L_34:
        /*00dc*/ 	.word	0x00000000
        /*00e0*/ 	.short	0x0000
        /*00e2*/ 	.short	0x0000
        /*00e4*/ 	.byte	0x00, 0xf4, 0x21, 0x00


	//----- nvinfo : EIATTR_SPARSE_MMA_MASK
	.align		4
.L_35:
        /*00e8*/ 	.byte	0x03, 0x50
        /*00ea*/ 	.short	0x0000


	//----- nvinfo : EIATTR_MAXREG_COUNT
	.align		4
        /*00ec*/ 	.byte	0x03, 0x1b
        /*00ee*/ 	.short	0x00ff


	//----- nvinfo : EIATTR_NUM_BARRIERS
	.align		4
        /*00f0*/ 	.byte	0x02, 0x4c
        /*00f2*/ 	.byte	0x01
	.zero		1


	//----- nvinfo : EIATTR_MERCURY_ISA_VERSION
	.align		4
        /*00f4*/ 	.byte	0x03, 0x5f
        /*00f6*/ 	.short	0x0101


	//----- nvinfo : EIATTR_EXIT_INSTR_OFFSETS
	.align		4
        /*00f8*/ 	.byte	0x04, 0x1c
        /*00fa*/ 	.short	(.L_37 - .L_36)


	//   ....[0]....
.L_36:
        /*00fc*/ 	.word	0x000027d0


	//   ....[1]....
        /*0100*/ 	.word	0x00002800


	//----- nvinfo : EIATTR_REQNTID
	.align		4
.L_37:
        /*0104*/ 	.byte	0x04, 0x10
        /*0106*/ 	.short	(.L_39 - .L_38)
.L_38:
        /*0108*/ 	.word	0x00000080
        /*010c*/ 	.word	0x00000001
        /*0110*/ 	.word	0x00000001


	//----- nvinfo : EIATTR_CBANK_PARAM_SIZE
	.align		4
.L_39:
        /*0114*/ 	.byte	0x03, 0x19
        /*0116*/ 	.short	0x0050


	//----- nvinfo : EIATTR_PARAM_CBANK
	.align		4
        /*0118*/ 	.byte	0x04, 0x0a
        /*011a*/ 	.short	(.L_41 - .L_40)
	.align		4
.L_40:
        /*011c*/ 	.word	index@(.nv.constant0.matmul_kernel)
        /*0120*/ 	.short	0x0210
        /*0122*/ 	.short	0x0050


	//----- nvinfo : EIATTR_SW_WAR
	.align		4
.L_41:
        /*0124*/ 	.byte	0x04, 0x36
        /*0126*/ 	.short	(.L_43 - .L_42)
.L_42:
        /*0128*/ 	.word	0x00000008
.L_43:


//--------------------- .nv.callgraph             --------------------------
	.section	.nv.callgraph,"",@"SHT_CUDA_CALLGRAPH"
	.align	4
	.sectionentsize	8
	.align		4
        /*0000*/ 	.word	0x00000000
	.align		4
        /*0004*/ 	.word	0xffffffff
	.align		4
        /*0008*/ 	.word	0x00000000
	.align		4
        /*000c*/ 	.word	0xfffffffe
	.align		4
        /*0010*/ 	.word	0x00000000
	.align		4
        /*0014*/ 	.word	0xfffffffd
	.align		4
        /*0018*/ 	.word	0x00000000
	.align		4
        /*001c*/ 	.word	0xfffffffc


//--------------------- .text.matmul_kernel       --------------------------
	.section	.text.matmul_kernel,"ax",@progbits
	.align	128
        .global         matmul_kernel
        .type           matmul_kernel,@function
        .size           matmul_kernel,(.L_x_3 - matmul_kernel)
        .other          matmul_kernel,@"STO_CUDA_ENTRY STV_DEFAULT"
matmul_kernel:
.text.matmul_kernel:
[----:B------:R-:W-:Y:S08]  /*0000*/  LDC R1, c[0x0][0x28] ;  /* 0x00000a00ff017b82 */ /* 0x000ff00000000800 */
[----:B------:R-:W0:Y:S01]  /*0010*/  LDC.64 R10, c[0x0][0x228] ;  /* 0x00008a00ff0a7b82 */ /* 0x000e220000000a00 */
[----:B------:R-:W1:Y:S01]  /*0020*/  S2R R5, SR_CTAID.X ;  /* 0x0000000000057919 */ /* 0x000e620000002500 */
[----:B------:R-:W-:Y:S01]  /*0030*/  ULDC UR4, c[0x0][0x230] ;  /* 0x00008c0000047ab9 */ /* 0x000fe20000000800 */
[----:B------:R-:W-:Y:S01]  /*0040*/  UMOV UR12, 0x400 ;  /* 0x00000400000c7882 */ /* 0x000fe20000000000 */
[----:B------:R-:W-:Y:S01]  /*0050*/  UIADD3 UR4, UR4, 0x1f, URZ ;  /* 0x0000001f04047890 */ /* 0x000fe2000fffe03f */
[----:B------:R-:W-:Y:S01]  /*0060*/  CS2R R24, SRZ ;  /* 0x0000000000187805 */ /* 0x000fe2000001ff00 */
[----:B------:R-:W-:Y:S01]  /*0070*/  ULDC.64 UR24, c[0x0][0x208] ;  /* 0x0000820000187ab9 */ /* 0x000fe20000000a00 */
[----:B------:R-:W-:Y:S01]  /*0080*/  CS2R R26, SRZ ;  /* 0x00000000001a7805 */ /* 0x000fe2000001ff00 */
[----:B------:R-:W2:Y:S01]  /*0090*/  S2UR UR5, SR_CgaCtaId ;  /* 0x00000000000579c3 */ /* 0x000ea20000008800 */
[----:B------:R-:W-:Y:S01]  /*00a0*/  UISETP.GE.AND UP0, UPT, UR4, 0x20, UPT ;  /* 0x000000200400788c */ /* 0x000fe2000bf06270 */
[----:B------:R-:W-:-:S02]  /*00b0*/  CS2R R28, SRZ ;  /* 0x00000000001c7805 */ /* 0x000fc4000001ff00 */
[----:B------:R-:W-:Y:S01]  /*00c0*/  CS2R R30, SRZ ;  /* 0x00000000001e7805 */ /* 0x000fe2000001ff00 */
[----:B0-----:R-:W-:-:S05]  /*00d0*/  VIADD R0, R11, 0xf ;  /* 0x0000000f0b007836 */ /* 0x001fca0000000000 */
[----:B------:R-:W-:Y:S01]  /*00e0*/  SHF.R.S32.HI R3, RZ, 0x1f, R0 ;  /* 0x0000001fff037819 */ /* 0x000fe20000011400 */
[----:B--2---:R-:W-:-:S03]  /*00f0*/  ULEA UR12, UR5, UR12, 0x18 ;  /* 0x0000000c050c7291 */ /* 0x004fc6000f8ec03f */
[----:B------:R-:W-:Y:S02]  /*0100*/  LEA.HI R3, R3, R0, RZ, 0x4 ;  /* 0x0000000003037211 */ /* 0x000fe400078f20ff */
[----:B-1----:R-:W-:Y:S02]  /*0110*/  IABS R8, R5 ;  /* 0x0000000500087213 */ /* 0x002fe40000000000 */
[----:B------:R-:W-:-:S05]  /*0120*/  SHF.R.S32.HI R3, RZ, 0x4, R3 ;  /* 0x00000004ff037819 */ /* 0x000fca0000011403 */
[----:B------:R-:W-:-:S05]  /*0130*/  IMAD.SHL.U32 R4, R3, 0x8, RZ ;  /* 0x0000000803047824 */ /* 0x000fca00078e00ff */
[-C--:B------:R-:W-:Y:S02]  /*0140*/  IABS R7, R4.reuse ;  /* 0x0000000400077213 */ /* 0x080fe40000000000 */
[----:B------:R-:W-:Y:S02]  /*0150*/  IABS R12, R4 ;  /* 0x00000004000c7213 */ /* 0x000fe40000000000 */
[----:B------:R-:W0:Y:S08]  /*0160*/  I2F.RP R0, R7 ;  /* 0x0000000700007306 */ /* 0x000e300000209400 */
[----:B0-----:R-:W0:Y:S02]  /*0170*/  MUFU.RCP R0, R0 ;  /* 0x0000000000007308 */ /* 0x001e240000001000 */
[----:B0-----:R-:W-:-:S02]  /*0180*/  VIADD R2, R0, 0xffffffe ;  /* 0x0ffffffe00027836 */ /* 0x001fc40000000000 */
[----:B------:R-:W-:-:S04]  /*0190*/  IMAD.MOV R0, RZ, RZ, -R12 ;  /* 0x000000ffff007224 */ /* 0x000fc800078e0a0c */
[----:B------:R0:W1:Y:S02]  /*01a0*/  F2I.FTZ.U32.TRUNC.NTZ R3, R2 ;  /* 0x0000000200037305 */ /* 0x000064000021f000 */
[----:B0-----:R-:W-:Y:S02]  /*01b0*/  IMAD.MOV.U32 R2, RZ, RZ, RZ ;  /* 0x000000ffff027224 */ /* 0x001fe400078e00ff */
[----:B-1----:R-:W-:-:S04]  /*01c0*/  IMAD.MOV R6, RZ, RZ, -R3 ;  /* 0x000000ffff067224 */ /* 0x002fc800078e0a03 */
[----:B------:R-:W-:Y:S02]  /*01d0*/  IMAD R9, R6, R7, RZ ;  /* 0x0000000706097224 */ /* 0x000fe400078e02ff */
[----:B------:R-:W-:Y:S02]  /*01e0*/  IMAD.MOV.U32 R6, RZ, RZ, R8 ;  /* 0x000000ffff067224 */ /* 0x000fe400078e0008 */
[----:B------:R-:W-:-:S06]  /*01f0*/  IMAD.HI.U32 R3, R3, R9, R2 ;  /* 0x0000000903037227 */ /* 0x000fcc00078e0002 */
[----:B------:R-:W-:-:S04]  /*0200*/  IMAD.HI.U32 R3, R3, R6, RZ ;  /* 0x0000000603037227 */ /* 0x000fc800078e00ff */
[----:B------:R-:W-:-:S05]  /*0210*/  IMAD R0, R3, R0, R6 ;  /* 0x0000000003007224 */ /* 0x000fca00078e0206 */
[----:B------:R-:W-:-:S13]  /*0220*/  ISETP.GT.U32.AND P1, PT, R7, R0, PT ;  /* 0x000000000700720c */ /* 0x000fda0003f24070 */
[----:B------:R-:W-:Y:S02]  /*0230*/  @!P1 IMAD.IADD R0, R0, 0x1, -R7 ;  /* 0x0000000100009824 */ /* 0x000fe400078e0a07 */
[----:B------:R-:W-:Y:S01]  /*0240*/  @!P1 VIADD R3, R3, 0x1 ;  /* 0x0000000103039836 */ /* 0x000fe20000000000 */
[----:B------:R-:W-:Y:S02]  /*0250*/  ISETP.NE.AND P1, PT, R4, RZ, PT ;  /* 0x000000ff0400720c */ /* 0x000fe40003f25270 */
[----:B------:R-:W-:Y:S02]  /*0260*/  ISETP.GE.U32.AND P0, PT, R0, R7, PT ;  /* 0x000000070000720c */ /* 0x000fe40003f06070 */
[----:B------:R-:W-:-:S04]  /*0270*/  LOP3.LUT R0, R5, R4, RZ, 0x3c, !PT ;  /* 0x0000000405007212 */ /* 0x000fc800078e3cff */
[----:B------:R-:W-:Y:S01]  /*0280*/  ISETP.GE.AND P2, PT, R0, RZ, PT ;  /* 0x000000ff0000720c */ /* 0x000fe20003f46270 */
[----:B------:R-:W-:-:S06]  /*0290*/  VIADD R0, R10, 0x7f ;  /* 0x0000007f0a007836 */ /* 0x000fcc0000000000 */
[----:B------:R-:W-:-:S04]  /*02a0*/  @P0 VIADD R3, R3, 0x1 ;  /* 0x0000000103030836 */ /* 0x000fc80000000000 */
[----:B------:R-:W-:Y:S01]  /*02b0*/  IMAD.MOV.U32 R2, RZ, RZ, R3 ;  /* 0x000000ffff027224 */ /* 0x000fe200078e0003 */
[----:B------:R-:W-:-:S03]  /*02c0*/  SHF.R.S32.HI R3, RZ, 0x1f, R0 ;  /* 0x0000001fff037819 */ /* 0x000fc60000011400 */
[----:B------:R-:W-:Y:S01]  /*02d0*/  @!P2 IMAD.MOV R2, RZ, RZ, -R2 ;  /* 0x000000ffff02a224 */ /* 0x000fe200078e0a02 */
[----:B------:R-:W-:Y:S02]  /*02e0*/  @!P1 LOP3.LUT R2, RZ, R4, RZ, 0x33, !PT ;  /* 0x00000004ff029212 */ /* 0x000fe400078e33ff */
[----:B------:R-:W-:-:S03]  /*02f0*/  LEA.HI R3, R3, R0, RZ, 0x7 ;  /* 0x0000000003037211 */ /* 0x000fc600078f38ff */
[----:B------:R-:W-:Y:S02]  /*0300*/  IMAD.SHL.U32 R6, R2, 0x8, RZ ;  /* 0x0000000802067824 */ /* 0x000fe400078e00ff */
[----:B------:R-:W-:-:S03]  /*0310*/  IMAD.MOV R2, RZ, RZ, -R2 ;  /* 0x000000ffff027224 */ /* 0x000fc600078e0a02 */
[----:B------:R-:W-:Y:S01]  /*0320*/  LEA.HI.SX32 R3, R3, -R6, 0x19 ;  /* 0x8000000603037211 */ /* 0x000fe200078fcaff */
[----:B------:R-:W-:-:S03]  /*0330*/  IMAD R4, R4, R2, R5 ;  /* 0x0000000204047224 */ /* 0x000fc600078e0205 */
[----:B------:R-:W-:Y:S02]  /*0340*/  VIMNMX R13, R3, 0x8, PT ;  /* 0x00000008030d7848 */ /* 0x000fe40003fe0100 */
[----:B------:R-:W-:Y:S02]  /*0350*/  IABS R9, R4 ;  /* 0x0000000400097213 */ /* 0x000fe40000000000 */
[----:B------:R-:W-:-:S04]  /*0360*/  IABS R7, R13 ;  /* 0x0000000d00077213 */ /* 0x000fc80000000000 */
[----:B------:R-:W0:Y:S08]  /*0370*/  I2F.RP R0, R7 ;  /* 0x0000000700007306 */ /* 0x000e300000209400 */
[----:B0-----:R-:W0:Y:S02]  /*0380*/  MUFU.RCP R0, R0 ;  /* 0x0000000000007308 */ /* 0x001e240000001000 */
[----:B0-----:R-:W-:-:S06]  /*0390*/  VIADD R3, R0, 0xffffffe ;  /* 0x0ffffffe00037836 */ /* 0x001fcc0000000000 */
[----:B------:R-:W0:Y:S02]  /*03a0*/  F2I.FTZ.U32.TRUNC.NTZ R3, R3 ;  /* 0x0000000300037305 */ /* 0x000e24000021f000 */
[----:B0-----:R-:W-:-:S04]  /*03b0*/  IMAD.MOV R8, RZ, RZ, -R3 ;  /* 0x000000ffff087224 */ /* 0x001fc800078e0a03 */
[----:B------:R-:W-:Y:S01]  /*03c0*/  IMAD.MOV.U32 R2, RZ, RZ, R8 ;  /* 0x000000ffff027224 */ /* 0x000fe200078e0008 */
[----:B------:R-:W-:-:S03]  /*03d0*/  IABS R8, R13 ;  /* 0x0000000d00087213 */ /* 0x000fc60000000000 */
[----:B------:R-:W-:Y:S02]  /*03e0*/  IMAD R5, R2, R7, RZ ;  /* 0x0000000702057224 */ /* 0x000fe400078e02ff */
[----:B------:R-:W-:Y:S02]  /*03f0*/  IMAD.MOV.U32 R2, RZ, RZ, RZ ;  /* 0x000000ffff027224 */ /* 0x000fe400078e00ff */
[----:B------:R-:W-:Y:S02]  /*0400*/  IMAD.MOV R0, RZ, RZ, -R8 ;  /* 0x000000ffff007224 */ /* 0x000fe400078e0a08 */
[----:B------:R-:W-:Y:S01]  /*0410*/  IMAD.HI.U32 R2, R3, R5, R2 ;  /* 0x0000000503027227 */ /* 0x000fe200078e0002 */
[----:B------:R-:W-:-:S04]  /*0420*/  LOP3.LUT R3, R4, R13, RZ, 0x3c, !PT ;  /* 0x0000000d04037212 */ /* 0x000fc800078e3cff */
[----:B------:R-:W-:Y:S01]  /*0430*/  ISETP.GE.AND P2, PT, R3, RZ, PT ;  /* 0x000000ff0300720c */ /* 0x000fe20003f46270 */
[----:B------:R-:W-:-:S04]  /*0440*/  IMAD.HI.U32 R2, R2, R9, RZ ;  /* 0x0000000902027227 */ /* 0x000fc800078e00ff */
[----:B------:R-:W-:-:S05]  /*0450*/  IMAD R0, R2, R0, R9 ;  /* 0x0000000002007224 */ /* 0x000fca00078e0209 */
[----:B------:R-:W-:-:S13]  /*0460*/  ISETP.GT.U32.AND P1, PT, R7, R0, PT ;  /* 0x000000000700720c */ /* 0x000fda0003f24070 */
[----:B------:R-:W-:Y:S02]  /*0470*/  @!P1 IMAD.IADD R0, R0, 0x1, -R7 ;  /* 0x0000000100009824 */ /* 0x000fe400078e0a07 */
[----:B------:R-:W-:Y:S01]  /*0480*/  @!P1 VIADD R2, R2, 0x1 ;  /* 0x0000000102029836 */ /* 0x000fe20000000000 */
[----:B------:R-:W-:Y:S02]  /*0490*/  ISETP.NE.AND P1, PT, R13, RZ, PT ;  /* 0x000000ff0d00720c */ /* 0x000fe40003f25270 */
[----:B------:R-:W-:Y:S02]  /*04a0*/  ISETP.GE.U32.AND P0, PT, R0, R7, PT ;  /* 0x000000070000720c */ /* 0x000fe40003f06070 */
[----:B------:R-:W0:Y:S11]  /*04b0*/  S2R R0, SR_TID.X ;  /* 0x0000000000007919 */ /* 0x000e360000002100 */
[----:B------:R-:W-:Y:S01]  /*04c0*/  @P0 VIADD R2, R2, 0x1 ;  /* 0x0000000102020836 */ /* 0x000fe20000000000 */
[----:B------:R-:W-:-:S03]  /*04d0*/  PLOP3.LUT P0, PT, PT, PT, UP0, 0x80, 0x0 ;  /* 0x000000000000781c */ /* 0x000fc60003f0f008 */
[----:B------:R-:W-:-:S04]  /*04e0*/  IMAD.MOV.U32 R3, RZ, RZ, R2 ;  /* 0x000000ffff037224 */ /* 0x000fc800078e0002 */
[----:B------:R-:W-:Y:S01]  /*04f0*/  @!P2 IMAD.MOV R3, RZ, RZ, -R3 ;  /* 0x000000ffff03a224 */ /* 0x000fe200078e0a03 */
[----:B------:R-:W-:-:S05]  /*0500*/  @!P1 LOP3.LUT R3, RZ, R13, RZ, 0x33, !PT ;  /* 0x0000000dff039212 */ /* 0x000fca00078e33ff */
[----:B------:R-:W-:Y:S02]  /*0510*/  IMAD.MOV R2, RZ, RZ, -R3 ;  /* 0x000000ffff027224 */ /* 0x000fe400078e0a03 */
[----:B------:R-:W-:Y:S02]  /*0520*/  IMAD.SHL.U32 R3, R3, 0x10, RZ ;  /* 0x0000001003037824 */ /* 0x000fe400078e00ff */
[----:B------:R-:W-:Y:S01]  /*0530*/  IMAD R2, R13, R2, R4 ;  /* 0x000000020d027224 */ /* 0x000fe200078e0204 */
[----:B0-----:R-:W-:-:S03]  /*0540*/  LOP3.LUT R5, R0, 0x7f, RZ, 0xc0, !PT ;  /* 0x0000007f00057812 */ /* 0x001fc600078ec0ff */
[----:B------:R-:W-:Y:S01]  /*0550*/  IMAD.IADD R2, R6, 0x1, R2 ;  /* 0x0000000106027824 */ /* 0x000fe200078e0202 */
[----:B------:R-:W-:-:S03]  /*0560*/  LOP3.LUT R6, R0, 0x60, RZ, 0xc0, !PT ;  /* 0x0000006000067812 */ /* 0x000fc600078ec0ff */
[----:B------:R-:W-:Y:S01]  /*0570*/  IMAD R2, R2, 0x80, R5 ;  /* 0x0000008002027824 */ /* 0x000fe200078e0205 */
[----:B------:R-:W-:Y:S06]  /*0580*/  @!P0 BRA `(.L_x_0) ;  /* 0x0000001800948947 */ /* 0x000fec0003800000 */
[----:B------:R-:W-:Y:S01]  /*0590*/  IABS R5, R11 ;  /* 0x0000000b00057213 */ /* 0x000fe20000000000 */
[----:B------:R-:W-:Y:S01]  /*05a0*/  UIADD3 UR13, UR12, 0x2000, URZ ;  /* 0x000020000c0d7890 */ /* 0x000fe2000fffe03f */
[----:B------:R-:W-:Y:S01]  /*05b0*/  IABS R4, R10 ;  /* 0x0000000a00047213 */ /* 0x000fe20000000000 */
[----:B------:R-:W-:Y:S01]  /*05c0*/  ULDC UR21, c[0x0][0x234] ;  /* 0x00008d0000157ab9 */ /* 0x000fe20000000800 */
[----:B------:R-:W0:Y:S01]  /*05d0*/  I2F.RP R12, R5 ;  /* 0x00000005000c7306 */ /* 0x000e220000209400 */
[----:B------:R-:W-:Y:S01]  /*05e0*/  LEA.HI R17, R6, R3, RZ, 0x1b ;  /* 0x0000000306117211 */ /* 0x000fe200078fd8ff */
[----:B------:R-:W-:Y:S01]  /*05f0*/  USHF.R.U32.HI UR17, URZ, 0x4, UR12 ;  /* 0x000000043f117899 */ /* 0x000fe2000801160c */
[----:B------:R-:W-:Y:S01]  /*0600*/  CS2R R32, SRZ ;  /* 0x0000000000207805 */ /* 0x000fe2000001ff00 */
[----:B------:R-:W-:Y:S01]  /*0610*/  ULDC UR20, c[0x0][0x23c] ;  /* 0x00008f0000147ab9 */ /* 0x000fe20000000800 */
[C---:B------:R-:W-:Y:S01]  /*0620*/  ISETP.GE.AND P1, PT, R17.reuse, RZ, PT ;  /* 0x000000ff1100720c */ /* 0x040fe20003f26270 */
[C---:B------:R-:W-:Y:S01]  /*0630*/  VIADD R18, R17.reuse, 0x8 ;  /* 0x0000000811127836 */ /* 0x040fe20000000000 */
[----:B------:R-:W-:Y:S01]  /*0640*/  USHF.R.U32.HI UR19, URZ, 0x4, UR13 ;  /* 0x000000043f137899 */ /* 0x000fe2000801160d */
[----:B------:R-:W1:Y:S01]  /*0650*/  I2F.RP R13, R4 ;  /* 0x00000004000d7306 */ /* 0x000e620000209400 */
[----:B------:R-:W-:Y:S01]  /*0660*/  VIADD R19, R17, 0x4 ;  /* 0x0000000411137836 */ /* 0x000fe20000000000 */
[----:B------:R-:W-:Y:S01]  /*0670*/  USHF.R.S32.HI UR6, URZ, 0x1f, UR4 ;  /* 0x0000001f3f067899 */ /* 0x000fe20008011404 */
[----:B------:R-:W-:Y:S01]  /*0680*/  CS2R R34, SRZ ;  /* 0x0000000000227805 */ /* 0x000fe2000001ff00 */
[----:B------:R-:W-:Y:S01]  /*0690*/  USGXT.U32 UR13, UR17, 0xe ;  /* 0x0000000e110d789a */ /* 0x000fe20008000000 */
[----:B------:R-:W-:Y:S01]  /*06a0*/  CS2R R36, SRZ ;  /* 0x0000000000247805 */ /* 0x000fe2000001ff00 */
[----:B------:R-:W-:Y:S01]  /*06b0*/  ULDC.64 UR8, c[0x0][0x210] ;  /* 0x0000840000087ab9 */ /* 0x000fe20000000a00 */
[----:B------:R-:W-:Y:S01]  /*06c0*/  ULDC.64 UR14, c[0x0][0x218] ;  /* 0x00008600000e7ab9 */ /* 0x000fe20000000a00 */
[----:B0-----:R-:W0:Y:S01]  /*06d0*/  MUFU.RCP R12, R12 ;  /* 0x0000000c000c7308 */ /* 0x001e220000001000 */
[----:B------:R-:W-:Y:S01]  /*06e0*/  ULEA.HI UR6, UR6, UR4, URZ, 0x5 ;  /* 0x0000000406067291 */ /* 0x000fe2000f8f283f */
[----:B------:R-:W-:Y:S01]  /*06f0*/  CS2R R38, SRZ ;  /* 0x0000000000267805 */ /* 0x000fe2000001ff00 */
[----:B------:R-:W-:Y:S01]  /*0700*/  USGXT.U32 UR4, UR19, 0xe ;  /* 0x0000000e1304789a */ /* 0x000fe20008000000 */
[----:B------:R-:W-:Y:S01]  /*0710*/  CS2R R24, SRZ ;  /* 0x0000000000187805 */ /* 0x000fe2000001ff00 */
[----:B------:R-:W-:Y:S01]  /*0720*/  UMOV UR5, URZ ;  /* 0x0000003f00057c82 */ /* 0x000fe20008000000 */
[----:B------:R-:W-:Y:S01]  /*0730*/  ULDC UR18, c[0x0][0x240] ;  /* 0x0000900000127ab9 */ /* 0x000fe20000000800 */
[----:B------:R-:W-:Y:S01]  /*0740*/  ULDC UR7, c[0x0][0x230] ;  /* 0x00008c0000077ab9 */ /* 0x000fe20000000800 */
[----:B-1----:R-:W1:Y:S01]  /*0750*/  MUFU.RCP R13, R13 ;  /* 0x0000000d000d7308 */ /* 0x002e620000001000 */
[----:B------:R-:W-:Y:S01]  /*0760*/  ULDC UR16, c[0x0][0x238] ;  /* 0x00008e0000107ab9 */ /* 0x000fe20000000800 */
[----:B------:R-:W-:-:S02]  /*0770*/  CS2R R26, SRZ ;  /* 0x00000000001a7805 */ /* 0x000fc4000001ff00 */
[----:B------:R-:W-:Y:S02]  /*0780*/  CS2R R28, SRZ ;  /* 0x00000000001c7805 */ /* 0x000fe4000001ff00 */
[----:B------:R-:W-:Y:S01]  /*0790*/  CS2R R30, SRZ ;  /* 0x00000000001e7805 */ /* 0x000fe2000001ff00 */
[----:B------:R-:W-:Y:S01]  /*07a0*/  UMOV UR10, 0xfffffffe ;  /* 0xfffffffe000a7882 */ /* 0x000fe20000000000 */
[----:B------:R-:W-:Y:S01]  /*07b0*/  UMOV UR11, 0x7fffffdf ;  /* 0x7fffffdf000b7882 */ /* 0x000fe20000000000 */
[----:B------:R-:W-:Y:S01]  /*07c0*/  USHF.L.U32 UR26, UR20, 0x5, URZ ;  /* 0x00000005141a7899 */ /* 0x000fe2000800063f */
[----:B------:R-:W-:Y:S01]  /*07d0*/  IMAD.U32 R59, RZ, RZ, UR7 ;  /* 0x00000007ff3b7e24 */ /* 0x000fe2000f8e00ff */
[----:B------:R-:W-:Y:S01]  /*07e0*/  USHF.L.U32 UR46, UR16, 0x5, URZ ;  /* 0x00000005102e7899 */ /* 0x000fe2000800063f */
[----:B0-----:R-:W-:Y:S01]  /*07f0*/  VIADD R7, R12, 0xffffffe ;  /* 0x0ffffffe0c077836 */ /* 0x001fe20000000000 */
[----:B------:R-:W-:Y:S01]  /*0800*/  UIMAD UR45, UR16, 0x1f, URZ ;  /* 0x0000001f102d78a4 */ /* 0x000fe2000f8e023f */
[----:B------:R-:W-:Y:S01]  /*0810*/  VIADD R12, R17, 0xc ;  /* 0x0000000c110c7836 */ /* 0x000fe20000000000 */
[----:B------:R-:W-:-:S02]  /*0820*/  UIMAD UR44, UR16, 0x1e, URZ ;  /* 0x0000001e102c78a4 */ /* 0x000fc4000f8e023f */
[----:B------:R-:W-:Y:S01]  /*0830*/  UIMAD UR43, UR16, 0x1d, URZ ;  /* 0x0000001d102b78a4 */ /* 0x000fe2000f8e023f */
[----:B------:R-:W0:Y:S01]  /*0840*/  F2I.FTZ.U32.TRUNC.NTZ R7, R7 ;  /* 0x0000000700077305 */ /* 0x000e22000021f000 */
[----:B-1----:R-:W-:Y:S01]  /*0850*/  VIADD R8, R13, 0xffffffe ;  /* 0x0ffffffe0d087836 */ /* 0x002fe20000000000 */
[----:B------:R-:W-:Y:S01]  /*0860*/  IABS R13, R12 ;  /* 0x0000000c000d7213 */ /* 0x000fe20000000000 */
[----:B------:R-:W-:Y:S02]  /*0870*/  UIMAD UR42, UR16, 0x1c, URZ ;  /* 0x0000001c102a78a4 */ /* 0x000fe4000f8e023f */
[----:B------:R-:W-:Y:S02]  /*0880*/  UIMAD UR41, UR16, 0x1b, URZ ;  /* 0x0000001b102978a4 */ /* 0x000fe4000f8e023f */
[----:B------:R-:W-:Y:S01]  /*0890*/  UIMAD UR40, UR16, 0x1a, URZ ;  /* 0x0000001a102878a4 */ /* 0x000fe2000f8e023f */
[----:B------:R1:W2:Y:S01]  /*08a0*/  F2I.FTZ.U32.TRUNC.NTZ R9, R8 ;  /* 0x0000000800097305 */ /* 0x0002a2000021f000 */
[----:B------:R-:W-:-:S02]  /*08b0*/  UIMAD UR39, UR16, 0x19, URZ ;  /* 0x00000019102778a4 */ /* 0x000fc4000f8e023f */
[----:B------:R-:W-:Y:S02]  /*08c0*/  UIMAD UR38, UR16, 0x18, URZ ;  /* 0x00000018102678a4 */ /* 0x000fe4000f8e023f */
[----:B------:R-:W-:Y:S01]  /*08d0*/  UIMAD UR37, UR16, 0x17, URZ ;  /* 0x00000017102578a4 */ /* 0x000fe2000f8e023f */
[----:B0-----:R-:W-:Y:S01]  /*08e0*/  IMAD.MOV R14, RZ, RZ, -R7 ;  /* 0x000000ffff0e7224 */ /* 0x001fe200078e0a07 */
[----:B------:R-:W-:Y:S01]  /*08f0*/  UIMAD UR36, UR16, 0x16, URZ ;  /* 0x00000016102478a4 */ /* 0x000fe2000f8e023f */
[----:B-1----:R-:W-:Y:S01]  /*0900*/  IMAD.MOV.U32 R8, RZ, RZ, RZ ;  /* 0x000000ffff087224 */ /* 0x002fe200078e00ff */
[----:B------:R-:W-:Y:S01]  /*0910*/  UIMAD UR35, UR16, 0x15, URZ ;  /* 0x00000015102378a4 */ /* 0x000fe2000f8e023f */
[----:B------:R-:W-:Y:S01]  /*0920*/  IMAD.MOV.U32 R6, RZ, RZ, R14 ;  /* 0x000000ffff067224 */ /* 0x000fe200078e000e */
[----:B------:R-:W-:Y:S01]  /*0930*/  IABS R14, R2 ;  /* 0x00000002000e7213 */ /* 0x000fe20000000000 */
[----:B------:R-:W-:Y:S01]  /*0940*/  UIMAD UR34, UR16, 0x14, URZ ;  /* 0x00000014102278a4 */ /* 0x000fe2000f8e023f */
[----:B--2---:R-:W-:Y:S01]  /*0950*/  IMAD.MOV R15, RZ, RZ, -R9 ;  /* 0x000000ffff0f7224 */ /* 0x004fe200078e0a09 */
[----:B------:R-:W-:-:S02]  /*0960*/  UIMAD UR33, UR16, 0x13, URZ ;  /* 0x00000013102178a4 */ /* 0x000fc4000f8e023f */
[----:B------:R-:W-:Y:S01]  /*0970*/  UIMAD UR32, UR16, 0x12, URZ ;  /* 0x00000012102078a4 */ /* 0x000fe2000f8e023f */
[----:B------:R-:W-:Y:S01]  /*0980*/  IMAD R15, R15, R4, RZ ;  /* 0x000000040f0f7224 */ /* 0x000fe200078e02ff */
[----:B------:R-:W-:Y:S02]  /*0990*/  UIMAD UR31, UR16, 0x11, URZ ;  /* 0x00000011101f78a4 */ /* 0x000fe4000f8e023f */
[----:B------:R-:W-:Y:S01]  /*09a0*/  USHF.L.U32 UR30, UR16, 0x4, URZ ;  /* 0x00000004101e7899 */ /* 0x000fe2000800063f */
[----:B------:R-:W-:Y:S01]  /*09b0*/  IMAD.HI.U32 R8, R9, R15, R8 ;  /* 0x0000000f09087227 */ /* 0x000fe200078e0008 */
[----:B------:R-:W-:Y:S01]  /*09c0*/  IABS R15, R18 ;  /* 0x00000012000f7213 */ /* 0x000fe20000000000 */
[----:B------:R-:W-:Y:S02]  /*09d0*/  UIMAD UR29, UR16, 0xf, URZ ;  /* 0x0000000f101d78a4 */ /* 0x000fe4000f8e023f */
[----:B------:R-:W-:Y:S01]  /*09e0*/  IMAD R9, R6, R5, RZ ;  /* 0x0000000506097224 */ /* 0x000fe200078e02ff */
[----:B------:R-:W-:Y:S01]  /*09f0*/  UIMAD UR28, UR16, 0xe, URZ ;  /* 0x0000000e101c78a4 */ /* 0x000fe2000f8e023f */
[----:B------:R-:W-:Y:S01]  /*0a00*/  IMAD.MOV.U32 R6, RZ, RZ, RZ ;  /* 0x000000ffff067224 */ /* 0x000fe200078e00ff */
[----:B------:R-:W-:-:S02]  /*0a10*/  UIMAD UR27, UR16, 0xd, URZ ;  /* 0x0000000d101b78a4 */ /* 0x000fc4000f8e023f */
[----:B------:R-:W-:Y:S01]  /*0a20*/  UIMAD UR56, UR16, 0xc, URZ ;  /* 0x0000000c103878a4 */ /* 0x000fe2000f8e023f */
[----:B------:R-:W-:Y:S01]  /*0a30*/  IMAD.HI.U32 R6, R7, R9, R6 ;  /* 0x0000000907067227 */ /* 0x000fe200078e0006 */
[----:B------:R-:W-:Y:S02]  /*0a40*/  UIMAD UR55, UR16, 0xb, URZ ;  /* 0x0000000b103778a4 */ /* 0x000fe4000f8e023f */
[----:B------:R-:W-:Y:S01]  /*0a50*/  UIMAD UR54, UR16, 0xa, URZ ;  /* 0x0000000a103678a4 */ /* 0x000fe2000f8e023f */
[----:B------:R-:W-:Y:S01]  /*0a60*/  IMAD.MOV.U32 R9, RZ, RZ, R14 ;  /* 0x000000ffff097224 */ /* 0x000fe200078e000e */
[----:B------:R-:W-:Y:S01]  /*0a70*/  UIMAD UR53, UR16, 0x9, URZ ;  /* 0x00000009103578a4 */ /* 0x000fe2000f8e023f */
[----:B------:R-:W-:Y:S01]  /*0a80*/  IMAD.HI.U32 R7, R6, R13, RZ ;  /* 0x0000000d06077227 */ /* 0x000fe200078e00ff */
[----:B------:R-:W-:Y:S02]  /*0a90*/  USHF.L.U32 UR52, UR16, 0x3, URZ ;  /* 0x0000000310347899 */ /* 0x000fe4000800063f */
[----:B------:R-:W-:Y:S01]  /*0aa0*/  UIMAD UR51, UR16, 0x7, URZ ;  /* 0x00000007103378a4 */ /* 0x000fe2000f8e023f */
[----:B------:R-:W-:Y:S01]  /*0ab0*/  IMAD.HI.U32 R8, R8, R9, RZ ;  /* 0x0000000908087227 */ /* 0x000fe200078e00ff */
[----:B------:R-:W-:-:S02]  /*0ac0*/  UIMAD UR50, UR16, 0x6, URZ ;  /* 0x00000006103278a4 */ /* 0x000fc4000f8e023f */
[----:B------:R-:W-:Y:S01]  /*0ad0*/  UIMAD UR49, UR16, 0x5, URZ ;  /* 0x00000005103178a4 */ /* 0x000fe2000f8e023f */
[----:B------:R-:W-:Y:S01]  /*0ae0*/  IMAD.MOV R16, RZ, RZ, -R8 ;  /* 0x000000ffff107224 */ /* 0x000fe200078e0a08 */
[----:B------:R-:W-:Y:S01]  /*0af0*/  USHF.L.U32 UR48, UR16, 0x2, URZ ;  /* 0x0000000210307899 */ /* 0x000fe2000800063f */
[----:B------:R-:W-:Y:S01]  /*0b00*/  IMAD.HI.U32 R8, R6, R15, RZ ;  /* 0x0000000f06087227 */ /* 0x000fe200078e00ff */
[----:B------:R-:W-:Y:S02]  /*0b10*/  UIMAD UR47, UR16, 0x3, URZ ;  /* 0x00000003102f78a4 */ /* 0x000fe4000f8e023f */
[----:B------:R-:W-:Y:S01]  /*0b20*/  UIADD3.64 UR10, UR4, -UR10, URZ ;  /* 0x8000000a040a7297 */ /* 0x000fe2000fffe03f */
[----:B------:R-:W-:Y:S01]  /*0b30*/  IMAD.MOV R14, RZ, RZ, -R7 ;  /* 0x000000ffff0e7224 */ /* 0x000fe200078e0a07 */
[----:B------:R-:W-:Y:S01]  /*0b40*/  IABS R7, R19 ;  /* 0x0000001300077213 */ /* 0x000fe20000000000 */
[----:B------:R-:W-:Y:S01]  /*0b50*/  IMAD R9, R4, R16, R9 ;  /* 0x0000001004097224 */ /* 0x000fe200078e0209 */
[----:B------:R-:W-:Y:S01]  /*0b60*/  UMOV UR7, 0x80000020 ;  /* 0x8000002000077882 */ /* 0x000fe20000000000 */
[----:B------:R-:W-:-:S02]  /*0b70*/  IMAD.MOV R16, RZ, RZ, -R8 ;  /* 0x000000ffff107224 */ /* 0x000fc400078e0a08 */
[C---:B------:R-:W-:Y:S01]  /*0b80*/  IMAD R8, R5.reuse, R14, R13 ;  /* 0x0000000e05087224 */ /* 0x040fe200078e020d */
[----:B------:R-:W-:Y:S01]  /*0b90*/  ISETP.GT.U32.AND P0, PT, R4, R9, PT ;  /* 0x000000090400720c */ /* 0x000fe20003f04070 */
[----:B------:R-:W-:Y:S02]  /*0ba0*/  IMAD.MOV.U32 R13, RZ, RZ, R7 ;  /* 0x000000ffff0d7224 */ /* 0x000fe400078e0007 */
[----:B------:R-:W-:Y:S01]  /*0bb0*/  IMAD R14, R5, R16, R15 ;  /* 0x00000010050e7224 */ /* 0x000fe200078e020f */
[----:B------:R-:W-:Y:S01]  /*0bc0*/  IABS R15, R17 ;  /* 0x00000011000f7213 */ /* 0x000fe20000000000 */
[----:B------:R-:W-:-:S03]  /*0bd0*/  IMAD.HI.U32 R7, R6, R13, RZ ;  /* 0x0000000d06077227 */ /* 0x000fc600078e00ff */
[----:B------:R-:W-:Y:S01]  /*0be0*/  ISETP.GT.U32.AND P4, PT, R5, R14, PT ;  /* 0x0000000e0500720c */ /* 0x000fe20003f84070 */
[----:B------:R-:W-:Y:S02]  /*0bf0*/  IMAD.MOV R16, RZ, RZ, -R7 ;  /* 0x000000ffff107224 */ /* 0x000fe400078e0a07 */
[----:B------:R-:W-:Y:S02]  /*0c00*/  IMAD.MOV.U32 R7, RZ, RZ, R15 ;  /* 0x000000ffff077224 */ /* 0x000fe400078e000f */
[----:B------:R-:W-:Y:S01]  /*0c10*/  @!P0 IMAD.IADD R9, R9, 0x1, -R4 ;  /* 0x0000000109098824 */ /* 0x000fe200078e0a04 */
[----:B------:R-:W-:Y:S01]  /*0c20*/  ISETP.GT.U32.AND P0, PT, R5, R8, PT ;  /* 0x000000080500720c */ /* 0x000fe20003f04070 */
[----:B------:R-:W-:-:S03]  /*0c30*/  IMAD.HI.U32 R6, R6, R7, RZ ;  /* 0x0000000706067227 */ /* 0x000fc600078e00ff */
[----:B------:R-:W-:Y:S01]  /*0c40*/  ISETP.GT.U32.AND P5, PT, R4, R9, PT ;  /* 0x000000090400720c */ /* 0x000fe20003fa4070 */
[----:B------:R-:W-:Y:S02]  /*0c50*/  IMAD.MOV R6, RZ, RZ, -R6 ;  /* 0x000000ffff067224 */ /* 0x000fe400078e0a06 */
[C---:B------:R-:W-:Y:S02]  /*0c60*/  IMAD R16, R5.reuse, R16, R13 ;  /* 0x0000001005107224 */ /* 0x040fe400078e020d */
[C---:B------:R-:W-:Y:S02]  /*0c70*/  IMAD R6, R5.reuse, R6, R7 ;  /* 0x0000000605067224 */ /* 0x040fe400078e0207 */
[--C-:B------:R-:W-:Y:S01]  /*0c80*/  @!P4 IMAD.IADD R14, R14, 0x1, -R5.reuse ;  /* 0x000000010e0ec824 */ /* 0x100fe200078e0a05 */
[C---:B------:R-:W-:Y:S01]  /*0c90*/  ISETP.GT.U32.AND P2, PT, R5.reuse, R16, PT ;  /* 0x000000100500720c */ /* 0x040fe20003f44070 */
[----:B------:R-:W-:Y:S01]  /*0ca0*/  @!P0 IMAD.IADD R8, R8, 0x1, -R5 ;  /* 0x0000000108088824 */ /* 0x000fe200078e0a05 */
[----:B------:R-:W-:-:S02]  /*0cb0*/  ISETP.GT.U32.AND P3, PT, R5, R6, PT ;  /* 0x000000060500720c */ /* 0x000fc40003f64070 */
[----:B------:R-:W-:Y:S01]  /*0cc0*/  ISETP.GE.AND P0, PT, R2, RZ, PT ;  /* 0x000000ff0200720c */ /* 0x000fe20003f06270 */
[----:B------:R-:W-:Y:S01]  /*0cd0*/  @!P5 IMAD.IADD R9, R9, 0x1, -R4 ;  /* 0x000000010909d824 */ /* 0x000fe200078e0a04 */
[C---:B------:R-:W-:Y:S02]  /*0ce0*/  ISETP.GT.U32.AND P6, PT, R5.reuse, R8, PT ;  /* 0x000000080500720c */ /* 0x040fe40003fc4070 */
[----:B------:R-:W-:Y:S02]  /*0cf0*/  ISETP.GT.U32.AND P5, PT, R5, R14, PT ;  /* 0x0000000e0500720c */ /* 0x000fe40003fa4070 */
[----:B------:R-:W-:-:S03]  /*0d00*/  LOP3.LUT R4, R0, 0x1f, RZ, 0xc0, !PT ;  /* 0x0000001f00047812 */ /* 0x000fc600078ec0ff */
[--C-:B------:R-:W-:Y:S02]  /*0d10*/  @!P2 IMAD.IADD R16, R16, 0x1, -R5.reuse ;  /* 0x000000011010a824 */ /* 0x100fe400078e0a05 */
[----:B------:R-:W-:Y:S01]  /*0d20*/  @!P3 IMAD.IADD R6, R6, 0x1, -R5 ;  /* 0x000000010606b824 */ /* 0x000fe200078e0a05 */
[----:B------:R-:W-:Y:S01]  /*0d30*/  ISETP.NE.AND P3, PT, R10, RZ, PT ;  /* 0x000000ff0a00720c */ /* 0x000fe20003f65270 */
[----:B------:R-:W-:Y:S01]  /*0d40*/  @!P0 IMAD.MOV R9, RZ, RZ, -R9 ;  /* 0x000000ffff098224 */ /* 0x000fe200078e0a09 */
[C---:B------:R-:W-:Y:S01]  /*0d50*/  ISETP.GT.U32.AND P2, PT, R5.reuse, R16, PT ;  /* 0x000000100500720c */ /* 0x040fe20003f44070 */
[--C-:B------:R-:W-:Y:S01]  /*0d60*/  @!P6 IMAD.IADD R8, R8, 0x1, -R5.reuse ;  /* 0x000000010808e824 */ /* 0x100fe200078e0a05 */
[----:B------:R-:W-:Y:S01]  /*0d70*/  ISETP.GT.U32.AND P4, PT, R5, R6, PT ;  /* 0x000000060500720c */ /* 0x000fe20003f84070 */
[----:B------:R-:W-:Y:S01]  /*0d80*/  @!P5 IMAD.IADD R14, R14, 0x1, -R5 ;  /* 0x000000010e0ed824 */ /* 0x000fe200078e0a05 */
[----:B------:R-:W-:Y:S01]  /*0d90*/  ISETP.GE.AND P0, PT, R12, RZ, PT ;  /* 0x000000ff0c00720c */ /* 0x000fe20003f06270 */
[----:B------:R-:W-:Y:S01]  /*0da0*/  IMAD R4, R4, UR20, RZ ;  /* 0x0000001404047c24 */ /* 0x000fe2000f8e02ff */
[----:B------:R-:W-:-:S02]  /*0db0*/  ISETP.GE.AND P6, PT, R18, RZ, PT ;  /* 0x000000ff1200720c */ /* 0x000fc40003fc6270 */
[----:B------:R-:W-:-:S03]  /*0dc0*/  ISETP.GE.AND P5, PT, R19, RZ, PT ;  /* 0x000000ff1300720c */ /* 0x000fc60003fa6270 */
[----:B------:R-:W-:Y:S02]  /*0dd0*/  @!P3 LOP3.LUT R9, RZ, R10, RZ, 0x33, !PT ;  /* 0x0000000aff09b212 */ /* 0x000fe400078e33ff */
[--C-:B------:R-:W-:Y:S01]  /*0de0*/  @!P2 IMAD.IADD R16, R16, 0x1, -R5.reuse ;  /* 0x000000011010a824 */ /* 0x100fe200078e0a05 */
[----:B------:R-:W-:Y:S01]  /*0df0*/  ISETP.NE.AND P2, PT, R11, RZ, PT ;  /* 0x000000ff0b00720c */ /* 0x000fe20003f45270 */
[----:B------:R-:W-:Y:S01]  /*0e00*/  @!P4 IMAD.IADD R6, R6, 0x1, -R5 ;  /* 0x000000010606c824 */ /* 0x000fe200078e0a05 */
[----:B------:R-:W-:Y:S01]  /*0e10*/  LOP3.LUT R11, RZ, R11, RZ, 0x33, !PT ;  /* 0x0000000bff0b7212 */ /* 0x000fe200078e33ff */
[----:B------:R-:W-:Y:S02]  /*0e20*/  IMAD R9, R9, UR21, RZ ;  /* 0x0000001509097c24 */ /* 0x000fe4000f8e02ff */
[----:B------:R-:W-:Y:S02]  /*0e30*/  IMAD.MOV.U32 R10, RZ, RZ, R6 ;  /* 0x000000ffff0a7224 */ /* 0x000fe400078e0006 */
[----:B------:R-:W-:Y:S01]  /*0e40*/  @!P0 IMAD.MOV R8, RZ, RZ, -R8 ;  /* 0x000000ffff088224 */ /* 0x000fe200078e0a08 */
[----:B------:R-:W-:Y:S01]  /*0e50*/  LEA R64, P0, R4, UR14, 0x1 ;  /* 0x0000000e04407c11 */ /* 0x000fe2000f8008ff */
[----:B------:R-:W-:Y:S01]  /*0e60*/  @!P6 IMAD.MOV R14, RZ, RZ, -R14 ;  /* 0x000000ffff0ee224 */ /* 0x000fe200078e0a0e */
[----:B------:R-:W-:Y:S01]  /*0e70*/  USHF.R.S32.HI UR14, URZ, 0x5, UR6 ;  /* 0x000000053f0e7899 */ /* 0x000fe20008011406 */
[----:B------:R-:W-:Y:S01]  /*0e80*/  @!P5 IMAD.MOV R16, RZ, RZ, -R16 ;  /* 0x000000ffff10d224 */ /* 0x000fe200078e0a10 */
[----:B------:R-:W-:Y:S01]  /*0e90*/  SEL R8, R11, R8, !P2 ;  /* 0x000000080b087207 */ /* 0x000fe20005000000 */
[----:B------:R-:W-:Y:S01]  /*0ea0*/  @!P1 IMAD.MOV R10, RZ, RZ, -R10 ;  /* 0x000000ffff0a9224 */ /* 0x000fe200078e0a0a */
[----:B------:R-:W-:Y:S01]  /*0eb0*/  LEA R62, P1, R9, UR8, 0x1 ;  /* 0x00000008093e7c11 */ /* 0x000fe2000f8208ff */
[----:B------:R-:W-:Y:S01]  /*0ec0*/  UIADD3 UR8, UP0, UR13, 0x80, URZ ;  /* 0x000000800d087890 */ /* 0x000fe2000ff1e03f */
[C---:B------:R-:W-:Y:S01]  /*0ed0*/  SEL R7, R11.reuse, R14, !P2 ;  /* 0x0000000e0b077207 */ /* 0x040fe20005000000 */
[----:B------:R-:W-:Y:S01]  /*0ee0*/  UMOV UR6, UR4 ;  /* 0x0000000400067c82 */ /* 0x000fe20008000000 */
[----:B------:R-:W-:-:S02]  /*0ef0*/  SEL R6, R11, R16, !P2 ;  /* 0x000000100b067207 */ /* 0x000fc40005000000 */
[----:B------:R-:W-:Y:S01]  /*0f00*/  SEL R5, R11, R10, !P2 ;  /* 0x0000000a0b057207 */ /* 0x000fe20005000000 */
[----:B------:R-:W-:Y:S01]  /*0f10*/  IMAD R7, R7, UR18, RZ ;  /* 0x0000001207077c24 */ /* 0x000fe2000f8e02ff */
[----:B------:R-:W-:Y:S01]  /*0f20*/  LEA.HI.X.SX32 R63, R9, UR9, 0x1, P1 ;  /* 0x00000009093f7c11 */ /* 0x000fe200088f0eff */
[----:B------:R-:W-:Y:S01]  /*0f30*/  UIADD3.X UR9, UR5, 0x40000040, URZ, UP0, !UPT ;  /* 0x4000004005097890 */ /* 0x000fe200087fe43f */
[----:B------:R-:W-:Y:S01]  /*0f40*/  LEA.HI.X.SX32 R65, R4, UR15, 0x1, P0 ;  /* 0x0000000f04417c11 */ /* 0x000fe200080f0eff */
[----:B------:R-:W-:Y:S01]  /*0f50*/  IMAD R4, R8, UR18, RZ ;  /* 0x0000001208047c24 */ /* 0x000fe2000f8e02ff */
[----:B------:R-:W-:Y:S01]  /*0f60*/  USHF.L.U32 UR15, UR16, 0x1, URZ ;  /* 0x00000001100f7899 */ /* 0x000fe2000800063f */
[----:B------:R-:W-:Y:S01]  /*0f70*/  IMAD R6, R6, UR18, RZ ;  /* 0x0000001206067c24 */ /* 0x000fe2000f8e02ff */
[----:B------:R-:W-:Y:S01]  /*0f80*/  UIADD3.64 UR16, UR8, 0x80, URZ ;  /* 0x0000008008107897 */ /* 0x000fe2000fffe03f */
[----:B------:R-:W-:Y:S01]  /*0f90*/  IMAD R5, R5, UR18, RZ ;  /* 0x0000001205057c24 */ /* 0x000fe2000f8e02ff */
[----:B------:R-:W-:-:S12]  /*0fa0*/  UIADD3.64 UR20, UR8, 0x100, URZ ;  /* 0x0000010008147897 */ /* 0x000fd8000fffe03f */
.L_x_1:
[C---:B------:R-:W-:Y:S01]  /*0fb0*/  ISETP.GT.AND P0, PT, R59.reuse, RZ, PT ;  /* 0x000000ff3b00720c */ /* 0x040fe20003f04270 */
[----:B------:R-:W-:Y:S01]  /*0fc0*/  IMAD.U32 R11, RZ, RZ, UR52 ;  /* 0x00000034ff0b7e24 */ /* 0x000fe2000f8e00ff */
[----:B------:R-:W-:Y:S02]  /*0fd0*/  PRMT R58, RZ, 0x7610, R58 ;  /* 0x00007610ff3a7816 */ /* 0x000fe4000000003a */
[----:B------:R-:W-:Y:S01]  /*0fe0*/  ISETP.GT.AND P1, PT, R59, 0x8, PT ;  /* 0x000000083b00780c */ /* 0x000fe20003f24270 */
[----:B------:R-:W-:Y:S01]  /*0ff0*/  IMAD.WIDE R10, R11, 0x2, R62 ;  /* 0x000000020b0a7825 */ /* 0x000fe200078e023e */
[----:B------:R-:W-:-:S07]  /*1000*/  PRMT R8, RZ, 0x7610, R8 ;  /* 0x00007610ff087816 */ /* 0x000fce0000000008 */
[----:B------:R-:W2:Y:S01]  /*1010*/  @P0 LDG.E.U16 R58, desc[UR24][R62.64] ;  /* 0x000000183e3a0981 */ /* 0x000ea2000c1e1500 */
[----:B------:R-:W-:Y:S01]  /*1020*/  ISETP.GT.AND P0, PT, R59, 0x2, PT ;  /* 0x000000023b00780c */ /* 0x000fe20003f04270 */
[----:B------:R-:W-:Y:S01]  /*1030*/  IMAD.U32 R13, RZ, RZ, UR15 ;  /* 0x0000000fff0d7e24 */ /* 0x000fe2000f8e00ff */
[----:B------:R-:W-:Y:S01]  /*1040*/  PRMT R56, RZ, 0x7610, R56 ;  /* 0x00007610ff387816 */ /* 0x000fe20000000038 */
[----:B------:R-:W3:Y:S02]  /*1050*/  @P1 LDG.E.U16 R8, desc[UR24][R10.64] ;  /* 0x000000180a081981 */ /* 0x000ee4000c1e1500 */
[----:B------:R-:W-:Y:S01]  /*1060*/  IMAD.WIDE R12, R13, 0x2, R62 ;  /* 0x000000020d0c7825 */ /* 0x000fe200078e023e */
[----:B------:R-:W-:-:S03]  /*1070*/  ISETP.GT.AND P1, PT, R59, 0x4, PT ;  /* 0x000000043b00780c */ /* 0x000fc60003f24270 */
[----:B------:R-:W-:-:S04]  /*1080*/  IMAD.U32 R15, RZ, RZ, UR48 ;  /* 0x00000030ff0f7e24 */ /* 0x000fc8000f8e00ff */
[----:B------:R0:W4:Y:S01]  /*1090*/  @P0 LDG.E.U16 R56, desc[UR24][R12.64] ;  /* 0x000000180c380981 */ /* 0x000122000c1e1500 */
[----:B------:R-:W-:Y:S01]  /*10a0*/  ISETP.GT.AND P0, PT, R59, 0x3, PT ;  /* 0x000000033b00780c */ /* 0x000fe20003f04270 */
[----:B------:R-:W-:Y:S01]  /*10b0*/  IMAD.U32 R23, RZ, RZ, UR47 ;  /* 0x0000002fff177e24 */ /* 0x000fe2000f8e00ff */
[----:B------:R-:W-:Y:S01]  /*10c0*/  PRMT R54, RZ, 0x7610, R54 ;  /* 0x00007610ff367816 */ /* 0x000fe20000000036 */
[----:B------:R-:W-:Y:S01]  /*10d0*/  IMAD.WIDE R14, R15, 0x2, R62 ;  /* 0x000000020f0e7825 */ /* 0x000fe200078e023e */
[C---:B------:R-:W-:Y:S02]  /*10e0*/  ISETP.GT.AND P4, PT, R59.reuse, 0x7, PT ;  /* 0x000000073b00780c */ /* 0x040fe40003f84270 */
[----:B------:R-:W-:Y:S01]  /*10f0*/  PRMT R55, RZ, 0x7610, R55 ;  /* 0x00007610ff377816 */ /* 0x000fe20000000037 */
[----:B------:R-:W-:Y:S01]  /*1100*/  IMAD.U32 R21, RZ, RZ, UR51 ;  /* 0x00000033ff157e24 */ /* 0x000fe2000f8e00ff */
[----:B------:R-:W-:Y:S01]  /*1110*/  ISETP.GT.AND P3, PT, R59, 0x6, PT ;  /* 0x000000063b00780c */ /* 0x000fe20003f64270 */
[----:B0-----:R-:W-:Y:S01]  /*1120*/  IMAD.WIDE R12, R23, 0x2, R62 ;  /* 0x00000002170c7825 */ /* 0x001fe200078e023e */
[----:B------:R-:W5:Y:S01]  /*1130*/  @P1 LDG.E.U16 R54, desc[UR24][R14.64] ;  /* 0x000000180e361981 */ /* 0x000f62000c1e1500 */
[----:B------:R-:W-:-:S02]  /*1140*/  ISETP.GT.AND P1, PT, R59, 0xa, PT ;  /* 0x0000000a3b00780c */ /* 0x000fc40003f24270 */
[----:B------:R-:W-:Y:S01]  /*1150*/  ISETP.GT.AND P2, PT, R59, 0x5, PT ;  /* 0x000000053b00780c */ /* 0x000fe20003f44270 */
[----:B------:R-:W-:Y:S01]  /*1160*/  IMAD.U32 R19, RZ, RZ, UR50 ;  /* 0x00000032ff137e24 */ /* 0x000fe2000f8e00ff */
[----:B------:R-:W-:Y:S01]  /*1170*/  PRMT R11, RZ, 0x7610, R11 ;  /* 0x00007610ff0b7816 */ /* 0x000fe2000000000b */
[----:B------:R-:W-:Y:S01]  /*1180*/  IMAD.WIDE R20, R21, 0x2, R62 ;  /* 0x0000000215147825 */ /* 0x000fe200078e023e */
[----:B------:R0:W5:Y:S01]  /*1190*/  @P0 LDG.E.U16 R55, desc[UR24][R12.64] ;  /* 0x000000180c370981 */ /* 0x000162000c1e1500 */
[----:B------:R-:W-:Y:S02]  /*11a0*/  ISETP.GT.AND P0, PT, R59, 0x9, PT ;  /* 0x000000093b00780c */ /* 0x000fe40003f04270 */
[----:B------:R-:W-:Y:S01]  /*11b0*/  IMAD.U32 R45, RZ, RZ, UR54 ;  /* 0x00000036ff2d7e24 */ /* 0x000fe2000f8e00ff */
[----:B------:R-:W-:Y:S01]  /*11c0*/  PRMT R10, RZ, 0x7610, R10 ;  /* 0x00007610ff0a7816 */ /* 0x000fe2000000000a */
[----:B------:R-:W-:Y:S01]  /*11d0*/  IMAD.U32 R17, RZ, RZ, UR49 ;  /* 0x00000031ff117e24 */ /* 0x000fe2000f8e00ff */
[----:B------:R1:W5:Y:S01]  /*11e0*/  @P4 LDG.E.U16 R11, desc[UR24][R20.64] ;  /* 0x00000018140b4981 */ /* 0x000362000c1e1500 */
[----:B------:R-:W-:Y:S01]  /*11f0*/  IMAD.WIDE R18, R19, 0x2, R62 ;  /* 0x0000000213127825 */ /* 0x000fe200078e023e */
[----:B------:R-:W-:-:S02]  /*1200*/  PRMT R9, RZ, 0x7610, R9 ;  /* 0x00007610ff097816 */ /* 0x000fc40000000009 */
[----:B0-----:R-:W-:Y:S01]  /*1210*/  PRMT R13, RZ, 0x7610, R13 ;  /* 0x00007610ff0d7816 */ /* 0x001fe2000000000d */
[----:B------:R-:W-:Y:S01]  /*1220*/  IMAD.U32 R47, RZ, RZ, UR53 ;  /* 0x00000035ff2f7e24 */ /* 0x000fe2000f8e00ff */
[----:B------:R-:W-:Y:S01]  /*1230*/  ISETP.GT.AND P4, PT, R59, 0xd, PT ;  /* 0x0000000d3b00780c */ /* 0x000fe20003f84270 */
[--C-:B------:R-:W-:Y:S01]  /*1240*/  IMAD.WIDE R16, R17, 0x2, R62.reuse ;  /* 0x0000000211107825 */ /* 0x100fe200078e023e */
[----:B------:R0:W5:Y:S03]  /*1250*/  @P3 LDG.E.U16 R10, desc[UR24][R18.64] ;  /* 0x00000018120a3981 */ /* 0x000166000c1e1500 */
[----:B-1----:R-:W-:Y:S01]  /*1260*/  IMAD.WIDE R20, R45, 0x2, R62 ;  /* 0x000000022d147825 */ /* 0x002fe200078e023e */
[----:B------:R-:W-:Y:S01]  /*1270*/  PRMT R12, RZ, 0x7610, R12 ;  /* 0x00007610ff0c7816 */ /* 0x000fe2000000000c */
[----:B------:R1:W5:Y:S01]  /*1280*/  @P2 LDG.E.U16 R9, desc[UR24][R16.64] ;  /* 0x0000001810092981 */ /* 0x000362000c1e1500 */
[----:B------:R-:W-:Y:S01]  /*1290*/  ISETP.GT.AND P3, PT, R59, 0xc, PT ;  /* 0x0000000c3b00780c */ /* 0x000fe20003f64270 */
[----:B------:R-:W-:-:S02]  /*12a0*/  IMAD.U32 R43, RZ, RZ, UR27 ;  /* 0x0000001bff2b7e24 */ /* 0x000fc4000f8e00ff */
[----:B------:R-:W5:Y:S01]  /*12b0*/  @P1 LDG.E.U16 R13, desc[UR24][R20.64] ;  /* 0x00000018140d1981 */ /* 0x000f62000c1e1500 */
[----:B0-----:R-:W-:Y:S01]  /*12c0*/  IMAD.WIDE R18, R47, 0x2, R62 ;  /* 0x000000022f127825 */ /* 0x001fe200078e023e */
[C---:B------:R-:W-:Y:S02]  /*12d0*/  ISETP.GT.AND P1, PT, R59.reuse, 0xf, PT ;  /* 0x0000000f3b00780c */ /* 0x040fe40003f24270 */
[----:B------:R-:W-:Y:S01]  /*12e0*/  ISETP.GT.AND P2, PT, R59, 0xb, PT ;  /* 0x0000000b3b00780c */ /* 0x000fe20003f44270 */
[----:B------:R-:W-:Y:S01]  /*12f0*/  IMAD.U32 R41, RZ, RZ, UR56 ;  /* 0x00000038ff297e24 */ /* 0x000fe2000f8e00ff */
[----:B-1----:R-:W-:Y:S01]  /*1300*/  PRMT R16, RZ, 0x7610, R16 ;  /* 0x00007610ff107816 */ /* 0x002fe20000000010 */
[----:B------:R-:W-:Y:S01]  /*1310*/  IMAD.WIDE R42, R43, 0x2, R62 ;  /* 0x000000022b2a7825 */ /* 0x000fe200078e023e */
[----:B------:R0:W4:Y:S01]  /*1320*/  @P0 LDG.E.U16 R12, desc[UR24][R18.64] ;  /* 0x00000018120c0981 */ /* 0x000122000c1e1500 */
        /* <DEDUP_REMOVED lines=9> */
[----:B------:R0:W5:Y:S01]  /*13c0*/  @P3 LDG.E.U16 R15, desc[UR24][R40.64] ;  /* 0x00000018280f3981 */ /* 0x000162000c1e1500 */
[----:B------:R-:W-:Y:S01]  /*13d0*/  IMAD.WIDE R22, R23, 0x2, R62 ;  /* 0x0000000217167825 */ /* 0x000fe200078e023e */
[----:B------:R-:W-:-:S03]  /*13e0*/  PRMT R17, RZ, 0x7610, R17 ;  /* 0x00007610ff117816 */ /* 0x000fc60000000011 */
[--C-:B-1----:R-:W-:Y:S01]  /*13f0*/  IMAD.WIDE R42, R49, 0x2, R62.reuse ;  /* 0x00000002312a7825 */ /* 0x102fe200078e023e */
[----:B------:R1:W5:Y:S03]  /*1400*/  @P2 LDG.E.U16 R14, desc[UR24][R22.64] ;  /* 0x00000018160e2981 */ /* 0x000366000c1e1500 */
[----:B0-----:R-:W-:Y:S01]  /*1410*/  IMAD.WIDE R40, R51, 0x2, R62 ;  /* 0x0000000233287825 */ /* 0x001fe200078e023e */
[----:B------:R-:W5:Y:S01]  /*1420*/  @P1 LDG.E.U16 R18, desc[UR24][R42.64] ;  /* 0x000000182a121981 */ /* 0x000f62000c1e1500 */
[C---:B------:R-:W-:Y:S02]  /*1430*/  ISETP.GT.AND P1, PT, R59.reuse, 0x14, PT ;  /* 0x000000143b00780c */ /* 0x040fe40003f24270 */
[C---:B------:R-:W-:Y:S01]  /*1440*/  ISETP.GT.AND P2, PT, R59.reuse, 0x10, PT ;  /* 0x000000103b00780c */ /* 0x040fe20003f44270 */
[----:B------:R0:W5:Y:S01]  /*1450*/  @P0 LDG.E.U16 R17, desc[UR24][R40.64] ;  /* 0x0000001828110981 */ /* 0x000162000c1e1500 */
[----:B-1----:R-:W-:Y:S01]  /*1460*/  IMAD.U32 R23, RZ, RZ, UR32 ;  /* 0x00000020ff177e24 */ /* 0x002fe2000f8e00ff */
[----:B------:R-:W-:-:S02]  /*1470*/  ISETP.GT.AND P0, PT, R59, 0x13, PT ;  /* 0x000000133b00780c */ /* 0x000fc40003f04270 */
[----:B------:R-:W-:Y:S01]  /*1480*/  ISETP.GT.AND P3, PT, R59, 0x11, PT ;  /* 0x000000113b00780c */ /* 0x000fe20003f64270 */
[----:B------:R-:W-:Y:S01]  /*1490*/  IMAD.WIDE R48, R23, 0x2, R62 ;  /* 0x0000000217307825 */ /* 0x000fe200078e023e */
[----:B------:R-:W-:-:S03]  /*14a0*/  PRMT R23, RZ, 0x7610, R23 ;  /* 0x00007610ff177816 */ /* 0x000fc60000000017 */
[----:B0-----:R-:W-:Y:S01]  /*14b0*/  IMAD.U32 R41, RZ, RZ, UR34 ;  /* 0x00000022ff297e24 */ /* 0x001fe2000f8e00ff */
[----:B------:R-:W-:Y:S01]  /*14c0*/  ISETP.GT.AND P4, PT, R59, 0x12, PT ;  /* 0x000000123b00780c */ /* 0x000fe20003f84270 */
[----:B------:R-:W-:Y:S02]  /*14d0*/  IMAD.U32 R47, RZ, RZ, UR30 ;  /* 0x0000001eff2f7e24 */ /* 0x000fe4000f8e00ff */
[----:B------:R-:W-:Y:S02]  /*14e0*/  IMAD.U32 R51, RZ, RZ, UR33 ;  /* 0x00000021ff337e24 */ /* 0x000fe4000f8e00ff */
[----:B------:R-:W-:Y:S01]  /*14f0*/  IMAD.WIDE R52, R41, 0x2, R62 ;  /* 0x0000000229347825 */ /* 0x000fe200078e023e */
[----:B------:R-:W-:Y:S02]  /*1500*/  PRMT R19, RZ, 0x7610, R19 ;  /* 0x00007610ff137816 */ /* 0x000fe40000000013 */
[----:B------:R-:W-:Y:S01]  /*1510*/  PRMT R22, RZ, 0x7610, R22 ;  /* 0x00007610ff167816 */ /* 0x000fe20000000016 */
[----:B------:R-:W-:Y:S01]  /*1520*/  IMAD.U32 R45, RZ, RZ, UR31 ;  /* 0x0000001fff2d7e24 */ /* 0x000fe2000f8e00ff */
[----:B------:R-:W-:Y:S01]  /*1530*/  PRMT R20, RZ, 0x7610, R20 ;  /* 0x00007610ff147816 */ /* 0x000fe20000000014 */
[----:B------:R-:W-:Y:S01]  /*1540*/  IMAD.WIDE R46, R47, 0x2, R62 ;  /* 0x000000022f2e7825 */ /* 0x000fe200078e023e */
[----:B------:R-:W5:Y:S01]  /*1550*/  @P1 LDG.E.U16 R23, desc[UR24][R52.64] ;  /* 0x0000001834171981 */ /* 0x000f62000c1e1500 */
[----:B------:R-:W-:-:S02]  /*1560*/  ISETP.GT.AND P1, PT, R59, 0x18, PT ;  /* 0x000000183b00780c */ /* 0x000fc40003f24270 */
[----:B------:R-:W-:Y:S01]  /*1570*/  IMAD.WIDE R50, R51, 0x2, R62 ;  /* 0x0000000233327825 */ /* 0x000fe200078e023e */
[----:B------:R-:W-:Y:S01]  /*1580*/  PRMT R21, RZ, 0x7610, R21 ;  /* 0x00007610ff157816 */ /* 0x000fe20000000015 */
[----:B------:R0:W4:Y:S02]  /*1590*/  @P2 LDG.E.U16 R19, desc[UR24][R46.64] ;  /* 0x000000182e132981 */ /* 0x000124000c1e1500 */
[--C-:B------:R-:W-:Y:S01]  /*15a0*/  IMAD.WIDE R44, R45, 0x2, R62.reuse ;  /* 0x000000022d2c7825 */ /* 0x100fe200078e023e */
[C---:B------:R-:W-:Y:S01]  /*15b0*/  ISETP.GT.AND P2, PT, R59.reuse, 0x15, PT ;  /* 0x000000153b00780c */ /* 0x040fe20003f44270 */
[----:B------:R1:W5:Y:S02]  /*15c0*/  @P0 LDG.E.U16 R22, desc[UR24][R50.64] ;  /* 0x0000001832160981 */ /* 0x000364000c1e1500 */
[----:B------:R-:W-:Y:S01]  /*15d0*/  IMAD.U32 R43, RZ, RZ, UR35 ;  /* 0x00000023ff2b7e24 */ /* 0x000fe2000f8e00ff */
[C---:B------:R-:W-:Y:S01]  /*15e0*/  ISETP.GT.AND P0, PT, R59.reuse, 0x17, PT ;  /* 0x000000173b00780c */ /* 0x040fe20003f04270 */
[----:B------:R1:W5:Y:S01]  /*15f0*/  @P3 LDG.E.U16 R20, desc[UR24][R44.64] ;  /* 0x000000182c143981 */ /* 0x000362000c1e1500 */
[----:B0-----:R-:W-:Y:S01]  /*1600*/  IMAD.U32 R47, RZ, RZ, UR38 ;  /* 0x00000026ff2f7e24 */ /* 0x001fe2000f8e00ff */
[----:B------:R-:W-:Y:S01]  /*1610*/  ISETP.GT.AND P3, PT, R59, 0x16, PT ;  /* 0x000000163b00780c */ /* 0x000fe20003f64270 */
[----:B------:R-:W-:Y:S01]  /*1620*/  IMAD.WIDE R60, R43, 0x2, R62 ;  /* 0x000000022b3c7825 */ /* 0x000fe200078e023e */
[----:B------:R0:W5:Y:S01]  /*1630*/  @P4 LDG.E.U16 R21, desc[UR24][R48.64] ;  /* 0x0000001830154981 */ /* 0x000162000c1e1500 */
[----:B------:R-:W-:-:S02]  /*1640*/  PRMT R43, RZ, 0x7610, R43 ;  /* 0x00007610ff2b7816 */ /* 0x000fc4000000002b */
[----:B-1----:R-:W-:Y:S01]  /*1650*/  IMAD.WIDE R50, R47, 0x2, R62 ;  /* 0x000000022f327825 */ /* 0x002fe200078e023e */
[----:B------:R-:W-:Y:S02]  /*1660*/  PRMT R40, RZ, 0x7610, R40 ;  /* 0x00007610ff287816 */ /* 0x000fe40000000028 */
[----:B------:R-:W-:Y:S01]  /*1670*/  PRMT R42, RZ, 0x7610, R42 ;  /* 0x00007610ff2a7816 */ /* 0x000fe2000000002a */
[----:B------:R-:W-:Y:S01]  /*1680*/  IMAD.U32 R45, RZ, RZ, UR36 ;  /* 0x00000024ff2d7e24 */ /* 0x000fe2000f8e00ff */
[----:B------:R-:W-:Y:S01]  /*1690*/  PRMT R41, RZ, 0x7610, R41 ;  /* 0x00007610ff297816 */ /* 0x000fe20000000029 */
[----:B0-----:R-:W-:Y:S01]  /*16a0*/  IMAD.U32 R49, RZ, RZ, UR37 ;  /* 0x00000025ff317e24 */ /* 0x001fe2000f8e00ff */
[----:B------:R0:W5:Y:S01]  /*16b0*/  @P1 LDG.E.U16 R43, desc[UR24][R50.64] ;  /* 0x00000018322b1981 */ /* 0x000162000c1e1500 */
[----:B------:R-:W-:Y:S02]  /*16c0*/  IMAD.U32 R47, RZ, RZ, UR40 ;  /* 0x00000028ff2f7e24 */ /* 0x000fe4000f8e00ff */
[--C-:B------:R-:W-:Y:S01]  /*16d0*/  IMAD.WIDE R48, R49, 0x2, R62.reuse ;  /* 0x0000000231307825 */ /* 0x100fe200078e023e */
[----:B------:R-:W-:Y:S01]  /*16e0*/  ISETP.GT.AND P1, PT, R59, 0x1c, PT ;  /* 0x0000001c3b00780c */ /* 0x000fe20003f24270 */
[----:B------:R-:W5:Y:S02]  /*16f0*/  @P2 LDG.E.U16 R40, desc[UR24][R60.64] ;  /* 0x000000183c282981 */ /* 0x000f64000c1e1500 */
[--C-:B------:R-:W-:Y:S01]  /*1700*/  IMAD.WIDE R66, R45, 0x2, R62.reuse ;  /* 0x000000022d427825 */ /* 0x100fe200078e023e */
[----:B------:R-:W-:Y:S01]  /*1710*/  ISETP.GT.AND P2, PT, R59, 0x19, PT ;  /* 0x000000193b00780c */ /* 0x000fe20003f44270 */
[----:B------:R1:W5:Y:S01]  /*1720*/  @P0 LDG.E.U16 R42, desc[UR24][R48.64] ;  /* 0x00000018302a0981 */ /* 0x000362000c1e1500 */
[----:B0-----:R-:W0:Y:S01]  /*1730*/  LDC R51, c[0x0][0x238] ;  /* 0x00008e00ff337b82 */ /* 0x001e220000000800 */
[----:B------:R-:W-:-:S02]  /*1740*/  IMAD.WIDE R68, R47, 0x2, R62 ;  /* 0x000000022f447825 */ /* 0x000fc400078e023e */
[----:B------:R1:W5:Y:S02]  /*1750*/  @P3 LDG.E.U16 R41, desc[UR24][R66.64] ;  /* 0x0000001842293981 */ /* 0x000364000c1e1500 */
[----:B------:R-:W-:Y:S01]  /*1760*/  IMAD.U32 R47, RZ, RZ, UR41 ;  /* 0x00000029ff2f7e24 */ /* 0x000fe2000f8e00ff */
[C---:B------:R-:W-:Y:S01]  /*1770*/  ISETP.GT.AND P3, PT, R59.reuse, 0x1a, PT ;  /* 0x0000001a3b00780c */ /* 0x040fe20003f64270 */
[----:B-1----:R-:W-:Y:S01]  /*1780*/  IMAD.U32 R49, RZ, RZ, UR42 ;  /* 0x0000002aff317e24 */ /* 0x002fe2000f8e00ff */
[----:B------:R-:W-:Y:S01]  /*1790*/  ISETP.GT.AND P0, PT, R59, 0x1b, PT ;  /* 0x0000001b3b00780c */ /* 0x000fe20003f04270 */
[----:B------:R-:W-:Y:S01]  /*17a0*/  IMAD.WIDE R60, R47, 0x2, R62 ;  /* 0x000000022f3c7825 */ /* 0x000fe200078e023e */
[----:B------:R-:W-:-:S03]  /*17b0*/  PRMT R47, RZ, 0x7610, R47 ;  /* 0x00007610ff2f7816 */ /* 0x000fc6000000002f */
[----:B------:R-:W-:Y:S02]  /*17c0*/  IMAD.U32 R45, RZ, RZ, UR39 ;  /* 0x00000027ff2d7e24 */ /* 0x000fe4000f8e00ff */
[----:B------:R-:W-:Y:S01]  /*17d0*/  IMAD.WIDE R66, R49, 0x2, R62 ;  /* 0x0000000231427825 */ /* 0x000fe200078e023e */
[----:B------:R-:W-:Y:S02]  /*17e0*/  PRMT R44, RZ, 0x7610, R44 ;  /* 0x00007610ff2c7816 */ /* 0x000fe4000000002c */
[----:B------:R-:W-:Y:S01]  /*17f0*/  PRMT R46, RZ, 0x7610, R46 ;  /* 0x00007610ff2e7816 */ /* 0x000fe2000000002e */
[----:B------:R-:W-:Y:S01]  /*1800*/  IMAD.WIDE R52, R45, 0x2, R62 ;  /* 0x000000022d347825 */ /* 0x000fe200078e023e */
[----:B------:R-:W-:Y:S01]  /*1810*/  PRMT R45, RZ, 0x7610, R45 ;  /* 0x00007610ff2d7816 */ /* 0x000fe2000000002d */
[----:B------:R-:W5:Y:S01]  /*1820*/  @P1 LDG.E.U16 R47, desc[UR24][R66.64] ;  /* 0x00000018422f1981 */ /* 0x000f62000c1e1500 */
[----:B------:R-:W-:Y:S01]  /*1830*/  ISETP.GT.AND P1, PT, R59, 0x1e, PT ;  /* 0x0000001e3b00780c */ /* 0x000fe20003f24270 */
[----:B------:R-:W-:-:S02]  /*1840*/  IMAD.U32 R49, RZ, RZ, UR43 ;  /* 0x0000002bff317e24 */ /* 0x000fc4000f8e00ff */
[----:B------:R1:W5:Y:S04]  /*1850*/  @P2 LDG.E.U16 R44, desc[UR24][R52.64] ;  /* 0x00000018342c2981 */ /* 0x000368000c1e1500 */
[----:B------:R1:W5:Y:S04]  /*1860*/  @P3 LDG.E.U16 R45, desc[UR24][R68.64] ;  /* 0x00000018442d3981 */ /* 0x000368000c1e1500 */
[----:B------:R-:W5:Y:S01]  /*1870*/  @P0 LDG.E.U16 R46, desc[UR24][R60.64] ;  /* 0x000000183c2e0981 */ /* 0x000f62000c1e1500 */
[----:B-1----:R-:W-:Y:S01]  /*1880*/  IMAD.U32 R53, RZ, RZ, UR44 ;  /* 0x0000002cff357e24 */ /* 0x002fe2000f8e00ff */
[----:B------:R-:W-:Y:S01]  /*1890*/  ISETP.GT.AND P0, PT, R59, 0x1, PT ;  /* 0x000000013b00780c */ /* 0x000fe20003f04270 */
[----:B------:R-:W-:Y:S01]  /*18a0*/  IMAD.WIDE R68, R49, 0x2, R62 ;  /* 0x0000000231447825 */ /* 0x000fe200078e023e */
[----:B------:R-:W-:-:S03]  /*18b0*/  PRMT R49, RZ, 0x7610, R49 ;  /* 0x00007610ff317816 */ /* 0x000fc60000000031 */
[----:B------:R-:W-:Y:S01]  /*18c0*/  IMAD.WIDE R52, R53, 0x2, R62 ;  /* 0x0000000235347825 */ /* 0x000fe200078e023e */
[----:B------:R-:W-:Y:S02]  /*18d0*/  PRMT R57, RZ, 0x7610, R57 ;  /* 0x00007610ff397816 */ /* 0x000fe40000000039 */
[C---:B------:R-:W-:Y:S02]  /*18e0*/  ISETP.GT.AND P2, PT, R59.reuse, 0x1d, PT ;  /* 0x0000001d3b00780c */ /* 0x040fe40003f44270 */
[----:B------:R0:W5:Y:S01]  /*18f0*/  @P1 LDG.E.U16 R49, desc[UR24][R52.64] ;  /* 0x0000001834311981 */ /* 0x000162000c1e1500 */
[----:B------:R-:W-:Y:S02]  /*1900*/  ISETP.GT.AND P1, PT, R59, 0x1f, PT ;  /* 0x0000001f3b00780c */ /* 0x000fe40003f24270 */
[----:B------:R-:W-:Y:S01]  /*1910*/  LOP3.LUT R50, R0, 0x1f, RZ, 0xc0, !PT ;  /* 0x0000001f00327812 */ /* 0x000fe200078ec0ff */
[----:B0-----:R-:W-:Y:S01]  /*1920*/  IMAD.WIDE R52, R51, 0x2, R62 ;  /* 0x0000000233347825 */ /* 0x001fe200078e023e */
[----:B------:R-:W-:-:S03]  /*1930*/  PRMT R48, RZ, 0x7610, R48 ;  /* 0x00007610ff307816 */ /* 0x000fc60000000030 */
[----:B------:R-:W-:Y:S01]  /*1940*/  IMAD.U32 R51, RZ, RZ, UR45 ;  /* 0x0000002dff337e24 */ /* 0x000fe2000f8e00ff */
[----:B------:R0:W5:Y:S01]  /*1950*/  @P0 LDG.E.U16 R57, desc[UR24][R52.64] ;  /* 0x0000001834390981 */ /* 0x000162000c1e1500 */
[----:B------:R-:W-:Y:S02]  /*1960*/  ISETP.GE.AND P0, PT, R50, R59, PT ;  /* 0x0000003b3200720c */ /* 0x000fe40003f06270 */
[----:B------:R-:W-:Y:S01]  /*1970*/  PRMT R50, RZ, 0x7610, R50 ;  /* 0x00007610ff327816 */ /* 0x000fe20000000032 */
[----:B------:R-:W-:Y:S01]  /*1980*/  IMAD.WIDE R66, R51, 0x2, R62 ;  /* 0x0000000233427825 */ /* 0x000fe200078e023e */
[----:B------:R-:W5:Y:S04]  /*1990*/  @P2 LDG.E.U16 R48, desc[UR24][R68.64] ;  /* 0x0000001844302981 */ /* 0x000f68000c1e1500 */
[----:B------:R1:W5:Y:S01]  /*19a0*/  @P1 LDG.E.U16 R50, desc[UR24][R66.64] ;  /* 0x0000001842321981 */ /* 0x000362000c1e1500 */
[C---:B0-----:R-:W-:Y:S01]  /*19b0*/  IMAD.SHL.U32 R52, R0.reuse, 0x2, RZ ;  /* 0x0000000200347824 */ /* 0x041fe200078e00ff */
[----:B------:R-:W-:-:S04]  /*19c0*/  LOP3.LUT R53, R0, 0x40, RZ, 0xc0, !PT ;  /* 0x0000004000357812 */ /* 0x000fc800078ec0ff */
[----:B------:R-:W-:Y:S01]  /*19d0*/  LOP3.LUT R52, R52, 0x7e, RZ, 0xc0, !PT ;  /* 0x0000007e34347812 */ /* 0x000fe200078ec0ff */
[----:B------:R-:W-:Y:S01]  /*19e0*/  IMAD.WIDE R60, R5, 0x2, R64 ;  /* 0x00000002053c7825 */ /* 0x000fe200078e0240 */
[----:B------:R-:W-:Y:S01]  /*19f0*/  PRMT R51, RZ, 0x7610, R51 ;  /* 0x00007610ff337816 */ /* 0x000fe20000000033 */
[----:B------:R-:W-:Y:S02]  /*1a00*/  BAR.SYNC.DEFER_BLOCKING 0x0 ;  /* 0x0000000000007b1d */ /* 0x000fe40000010000 */
[----:B------:R-:W-:Y:S01]  /*1a10*/  IMAD R52, R53, 0x40, R52 ;  /* 0x0000004035347824 */ /* 0x000fe200078e0234 */
[----:B------:R-:W-:Y:S01]  /*1a20*/  PRMT R53, RZ, 0x7610, R53 ;  /* 0x00007610ff357816 */ /* 0x000fe20000000035 */
[----:B-1----:R-:W-:-:S04]  /*1a30*/  IMAD.WIDE R66, R6, 0x2, R64 ;  /* 0x0000000206427825 */ /* 0x002fc800078e0240 */
[----:B------:R-:W-:Y:S01]  /*1a40*/  IMAD.WIDE R68, R7, 0x2, R64 ;  /* 0x0000000207447825 */ /* 0x000fe200078e0240 */
[----:B------:R0:W5:Y:S04]  /*1a50*/  @!P0 LDG.E.U16 R51, desc[UR24][R60.64] ;  /* 0x000000183c338981 */ /* 0x000168000c1e1500 */
[----:B------:R1:W5:Y:S01]  /*1a60*/  @!P0 LDG.E.U16 R53, desc[UR24][R66.64] ;  /* 0x0000001842358981 */ /* 0x000362000c1e1500 */
[----:B0-----:R-:W-:Y:S02]  /*1a70*/  PRMT R60, RZ, 0x7610, R60 ;  /* 0x00007610ff3c7816 */ /* 0x001fe4000000003c */
[----:B------:R-:W-:Y:S01]  /*1a80*/  PRMT R61, RZ, 0x7610, R61 ;  /* 0x00007610ff3d7816 */ /* 0x000fe2000000003d */
[----:B-1----:R-:W-:-:S03]  /*1a90*/  IMAD.WIDE R66, R4, 0x2, R64 ;  /* 0x0000000204427825 */ /* 0x002fc600078e0240 */
[----:B------:R-:W5:Y:S04]  /*1aa0*/  @!P0 LDG.E.U16 R60, desc[UR24][R68.64] ;  /* 0x00000018443c8981 */ /* 0x000f68000c1e1500 */
[----:B------:R0:W5:Y:S02]  /*1ab0*/  @!P0 LDG.E.U16 R61, desc[UR24][R66.64] ;  /* 0x00000018423d8981 */ /* 0x000164000c1e1500 */
[C---:B0-----:R-:W-:Y:S02]  /*1ac0*/  LOP3.LUT R67, R0.reuse, 0x40, RZ, 0xc0, !PT ;  /* 0x0000004000437812 */ /* 0x041fe400078ec0ff */
[----:B--2---:R0:W-:Y:S04]  /*1ad0*/  STS.U16 [R52+UR12], R58 ;  /* 0x0000003a34007988 */ /* 0x0041e8000800040c */
[----:B---3--:R1:W-:Y:S01]  /*1ae0*/  STS.U16 [R52+UR12+0x400], R8 ;  /* 0x0004000834007988 */ /* 0x0083e2000800040c */
[----:B0-----:R-:W-:Y:S01]  /*1af0*/  IMAD.SHL.U32 R58, R0, 0x2, RZ ;  /* 0x00000002003a7824 */ /* 0x001fe200078e00ff */
[----:B-1----:R-:W-:-:S04]  /*1b00*/  SHF.R.S32.HI R8, RZ, 0x6, R0 ;  /* 0x00000006ff087819 */ /* 0x002fc80000011400 */
[----:B------:R-:W-:Y:S02]  /*1b10*/  LOP3.LUT R58, R58, 0x7e, RZ, 0xc0, !PT ;  /* 0x0000007e3a3a7812 */ /* 0x000fe400078ec0ff */
[----:B------:R-:W-:Y:S02]  /*1b20*/  SGXT R69, R8, 0x1 ;  /* 0x000000010845781a */ /* 0x000fe40000000200 */
[----:B------:R-:W-:Y:S01]  /*1b30*/  LOP3.LUT R66, R52, 0x20, RZ, 0x3c, !PT ;  /* 0x0000002034427812 */ /* 0x000fe200078e3cff */
[----:B------:R-:W-:Y:S01]  /*1b40*/  IMAD R67, R67, 0x40, R58 ;  /* 0x0000004043437824 */ /* 0x000fe200078e023a */
[----:B------:R-:W-:-:S04]  /*1b50*/  LOP3.LUT R8, R58, 0x90, R69, 0x78, !PT ;  /* 0x000000903a087812 */ /* 0x000fc800078e7845 */
[----:B------:R-:W-:Y:S01]  /*1b60*/  LOP3.LUT R67, R67, 0x70, RZ, 0x3c, !PT ;  /* 0x0000007043437812 */ /* 0x000fe200078e3cff */
[----:B------:R-:W-:Y:S01]  /*1b70*/  UMOV UR4, UR13 ;  /* 0x0000000d00047c82 */ /* 0x000fe20008000000 */
[----:B------:R-:W-:Y:S01]  /*1b80*/  UMOV UR5, 0x40000040 ;  /* 0x4000004000057882 */ /* 0x000fe20000000000 */
[----:B----4-:R0:W-:Y:S02]  /*1b90*/  STS.U16 [R52+UR12+0x800], R19 ;  /* 0x0008001334007988 */ /* 0x0101e4000800040c */
[C---:B0-----:R-:W-:Y:S02]  /*1ba0*/  LOP3.LUT R19, R52.reuse, 0x10, RZ, 0x3c, !PT ;  /* 0x0000001034137812 */ /* 0x041fe400078e3cff */
[----:B-----5:R0:W-:Y:S04]  /*1bb0*/  STS.U16 [R52+UR12+0xc00], R43 ;  /* 0x000c002b34007988 */ /* 0x0201e8000800040c */
[----:B------:R1:W-:Y:S04]  /*1bc0*/  STS.U16 [R19+UR12+0x480], R12 ;  /* 0x0004800c13007988 */ /* 0x0003e8000800040c */
[----:B------:R-:W-:Y:S01]  /*1bd0*/  STS.U16 [R19+UR12+0x880], R20 ;  /* 0x0008801413007988 */ /* 0x000fe2000800040c */
[----:B0-----:R-:W-:-:S02]  /*1be0*/  LOP3.LUT R43, R52, 0x30, RZ, 0x3c, !PT ;  /* 0x00000030342b7812 */ /* 0x001fc400078e3cff */
[C---:B-1----:R-:W-:Y:S01]  /*1bf0*/  LOP3.LUT R12, R52.reuse, 0x40, RZ, 0x3c, !PT ;  /* 0x00000040340c7812 */ /* 0x042fe200078e3cff */
[----:B------:R-:W-:Y:S04]  /*1c00*/  STS.U16 [R19+UR12+0xc80], R44 ;  /* 0x000c802c13007988 */ /* 0x000fe8000800040c */
[----:B------:R0:W-:Y:S04]  /*1c10*/  STS.U16 [R19+UR12+0x80], R57 ;  /* 0x0000803913007988 */ /* 0x0001e8000800040c */
[----:B------:R-:W-:Y:S04]  /*1c20*/  STS.U16 [R66+UR12+0x100], R56 ;  /* 0x0001003842007988 */ /* 0x000fe8000800040c */
[----:B------:R-:W-:Y:S01]  /*1c30*/  STS.U16 [R66+UR12+0x500], R13 ;  /* 0x0005000d42007988 */ /* 0x000fe2000800040c */
[----:B0-----:R-:W-:-:S03]  /*1c40*/  LOP3.LUT R19, R52, 0x50, RZ, 0x3c, !PT ;  /* 0x0000005034137812 */ /* 0x001fc600078e3cff */
[----:B------:R-:W-:Y:S01]  /*1c50*/  STS.U16 [R66+UR12+0x900], R21 ;  /* 0x0009001542007988 */ /* 0x000fe2000800040c */
[----:B------:R-:W-:-:S03]  /*1c60*/  LOP3.LUT R52, R52, 0x60, RZ, 0x3c, !PT ;  /* 0x0000006034347812 */ /* 0x000fc600078e3cff */
[----:B------:R-:W-:Y:S04]  /*1c70*/  STS.U16 [R66+UR12+0xd00], R45 ;  /* 0x000d002d42007988 */ /* 0x000fe8000800040c */
[----:B------:R-:W-:Y:S04]  /*1c80*/  STS.U16 [R43+UR12+0x180], R55 ;  /* 0x000180372b007988 */ /* 0x000fe8000800040c */
[----:B------:R-:W-:Y:S04]  /*1c90*/  STS.U16 [R43+UR12+0x580], R14 ;  /* 0x0005800e2b007988 */ /* 0x000fe8000800040c */
[----:B------:R-:W-:Y:S04]  /*1ca0*/  STS.U16 [R43+UR12+0x980], R22 ;  /* 0x000980162b007988 */ /* 0x000fe8000800040c */
[----:B------:R-:W-:Y:S04]  /*1cb0*/  STS.U16 [R43+UR12+0xd80], R46 ;  /* 0x000d802e2b007988 */ /* 0x000fe8000800040c */
[----:B------:R-:W-:Y:S04]  /*1cc0*/  STS.U16 [R12+UR12+0x200], R54 ;  /* 0x000200360c007988 */ /* 0x000fe8000800040c */
[----:B------:R-:W-:Y:S04]  /*1cd0*/  STS.U16 [R12+UR12+0x600], R15 ;  /* 0x0006000f0c007988 */ /* 0x000fe8000800040c */
[----:B------:R-:W-:Y:S04]  /*1ce0*/  STS.U16 [R12+UR12+0xa00], R23 ;  /* 0x000a00170c007988 */ /* 0x000fe8000800040c */
[----:B------:R0:W-:Y:S04]  /*1cf0*/  STS.U16 [R12+UR12+0xe00], R47 ;  /* 0x000e002f0c007988 */ /* 0x0001e8000800040c */
[----:B------:R1:W-:Y:S04]  /*1d00*/  STS.U16 [R19+UR12+0x280], R9 ;  /* 0x0002800913007988 */ /* 0x0003e8000800040c */
[----:B------:R-:W-:Y:S01]  /*1d10*/  STS.U16 [R19+UR12+0x680], R16 ;  /* 0x0006801013007988 */ /* 0x000fe2000800040c */
[----:B0-----:R-:W-:-:S03]  /*1d20*/  LOP3.LUT R12, R8, 0x20, RZ, 0x3c, !PT ;  /* 0x00000020080c7812 */ /* 0x001fc600078e3cff */
        /* <DEDUP_REMOVED lines=8> */
[----:B------:R2:W-:Y:S04]  /*1db0*/  STS.U16 [R67+UR12+0xb80], R42 ;  /* 0x000b802a43007988 */ /* 0x0005e8000800040c */
[----:B------:R2:W-:Y:S04]  /*1dc0*/  STS.U16 [R67+UR12+0xf80], R50 ;  /* 0x000f803243007988 */ /* 0x0005e8000800040c */
[----:B------:R2:W-:Y:S04]  /*1dd0*/  STS.U16 [R8+UR12+0x2000], R51 ;  /* 0x0020003308007988 */ /* 0x0005e8000800040c */
[----:B------:R2:W-:Y:S04]  /*1de0*/  STS.U16 [R8+UR12+0x2200], R60 ;  /* 0x0022003c08007988 */ /* 0x0005e8000800040c */
[----:B------:R2:W-:Y:S04]  /*1df0*/  STS.U16 [R12+UR12+0x2100], R53 ;  /* 0x002100350c007988 */ /* 0x0005e8000800040c */
[----:B------:R2:W-:Y:S01]  /*1e00*/  STS.U16 [R12+UR12+0x2300], R61 ;  /* 0x0023003d0c007988 */ /* 0x0005e2000800040c */
[----:B------:R3:W-:Y:S06]  /*1e10*/  MEMBAR.ALL.CTA ;  /* 0x0000000000007992 */ /* 0x0007ec0000008000 */
[----:B---3--:R-:W3:Y:S02]  /*1e20*/  FENCE.VIEW.ASYNC.S ;  /* 0x00000000000073c6 */ /* 0x008ee40000000000 */
[----:B---3--:R-:W-:Y:S06]  /*1e30*/  BAR.SYNC.DEFER_BLOCKING 0x0 ;  /* 0x0000000000007b1d */ /* 0x008fec0000010000 */
[----:B------:R-:W-:-:S06]  /*1e40*/  WARPGROUP.ARRIVE ;  /* 0x00000000000079c5 */ /* 0x000fcc0000000000 */
[----:B------:R-:W-:Y:S01]  /*1e50*/  HGMMA.64x16x16.F32 R32, gdesc[UR4].tnspA, R32 ;  /* 0x20200000042079f0 */ /* 0x000fe20008700820 */
[----:B------:R-:W-:Y:S01]  /*1e60*/  UMOV UR18, UR6 ;  /* 0x0000000600127c82 */ /* 0x000fe20008000000 */
[----:B------:R-:W-:Y:S02]  /*1e70*/  UMOV UR19, UR7 ;  /* 0x0000000700137c82 */ /* 0x000fe40008000000 */
[----:B------:R-:W-:Y:S04]  /*1e80*/  HGMMA.64x16x16.F32 R32, gdesc[UR8].tnspA, R32 ;  /* 0x20200000082079f0 */ /* 0x000fe80008700820 */
[----:B------:R-:W-:Y:S01]  /*1e90*/  HGMMA.64x16x16.F32 R24, gdesc[UR16].tnspA, R24 ;  /* 0x20200000101879f0 */ /* 0x000fe20008700818 */
[----:B------:R-:W-:Y:S01]  /*1ea0*/  UMOV UR22, UR10 ;  /* 0x0000000a00167c82 */ /* 0x000fe20008000000 */
[----:B------:R-:W-:Y:S01]  /*1eb0*/  UMOV UR23, UR11 ;  /* 0x0000000b00177c82 */ /* 0x000fe20008000000 */
[----:B------:R-:W-:-:S06]  /*1ec0*/  UIADD3 UR14, UR14, -0x1, URZ ;  /* 0xffffffff0e0e7890 */ /* 0x000fcc000fffe03f */
[----:B------:R-:W-:Y:S01]  /*1ed0*/  ISETP.NE.U32.AND P0, PT, RZ, UR14, PT ;  /* 0x0000000eff007c0c */ /* 0x000fe2000bf05070 */
[----:B------:R-:W-:Y:S01]  /*1ee0*/  HGMMA.64x16x16.F32 R24, gdesc[UR20].tnspA, R24, gsb0 ;  /* 0x20200000141879f0 */ /* 0x000fe20008000818 */
[----:B-1----:R-:W-:Y:S02]  /*1ef0*/  IMAD.U32 R9, RZ, RZ, UR26 ;  /* 0x0000001aff097e24 */ /* 0x002fe4000f8e00ff */
[----:B0-----:R-:W-:Y:S02]  /*1f00*/  IMAD.U32 R11, RZ, RZ, UR46 ;  /* 0x0000002eff0b7e24 */ /* 0x001fe4000f8e00ff */
[----:B------:R-:W-:-:S04]  /*1f10*/  IMAD.WIDE R64, R9, 0x2, R64 ;  /* 0x0000000209407825 */ /* 0x000fc800078e0240 */
[----:B------:R-:W-:-:S04]  /*1f20*/  IMAD.WIDE R62, R11, 0x2, R62 ;  /* 0x000000020b3e7825 */ /* 0x000fc800078e023e */
[----:B------:R-:W-:Y:S01]  /*1f30*/  VIADD R59, R59, 0xffffffe0 ;  /* 0xffffffe03b3b7836 */ /* 0x000fe20000000000 */
[----:B------:R-:W-:Y:S02]  /*1f40*/  WARPGROUP.DEPBAR.LE gsb0, 0x0 ;  /* 0x00008000000079c5 */ /* 0x000fe40000010000 */
[----:B--2---:R-:W-:Y:S05]  /*1f50*/  @P0 BRA `(.L_x_1) ;  /* 0xfffffff000140947 */ /* 0x004fea000383ffff */
[----:B------:R-:W-:Y:S02]  /*1f60*/  F2FP.F16.F32.PACK_AB R31, R31, R30 ;  /* 0x0000001e1f1f723e */ /* 0x000fe400000000ff */
[----:B------:R-:W-:Y:S02]  /*1f70*/  F2FP.F16.F32.PACK_AB R27, R27, R26 ;  /* 0x0000001a1b1b723e */ /* 0x000fe400000000ff */
[----:B------:R-:W-:Y:S02]  /*1f80*/  F2FP.F16.F32.PACK_AB R30, R29, R28 ;  /* 0x0000001c1d1e723e */ /* 0x000fe400000000ff */
[----:B------:R-:W-:Y:S02]  /*1f90*/  F2FP.F16.F32.PACK_AB R26, R25, R24 ;  /* 0x00000018191a723e */ /* 0x000fe400000000ff */
[----:B------:R-:W-:Y:S02]  /*1fa0*/  F2FP.F16.F32.PACK_AB R29, R39, R38 ;  /* 0x00000026271d723e */ /* 0x000fe400000000ff */
[----:B------:R-:W-:-:S02]  /*1fb0*/  F2FP.F16.F32.PACK_AB R28, R37, R36 ;  /* 0x00000024251c723e */ /* 0x000fc400000000ff */
[----:B------:R-:W-:Y:S02]  /*1fc0*/  F2FP.F16.F32.PACK_AB R25, R35, R34 ;  /* 0x000000222319723e */ /* 0x000fe400000000ff */
[----:B------:R-:W-:-:S07]  /*1fd0*/  F2FP.F16.F32.PACK_AB R24, R33, R32 ;  /* 0x000000202118723e */ /* 0x000fce00000000ff */
.L_x_0:
[----:B------:R-:W0:Y:S01]  /*1fe0*/  S2R R6, SR_TID.X ;  /* 0x0000000000067919 */ /* 0x000e220000002100 */
[C---:B------:R-:W-:Y:S01]  /*1ff0*/  IMAD.SHL.U32 R4, R0.reuse, 0x10, RZ ;  /* 0x0000001000047824 */ /* 0x040fe200078e00ff */
[----:B------:R-:W-:Y:S01]  /*2000*/  ULDC.64 UR6, c[0x0][0x228] ;  /* 0x00008a0000067ab9 */ /* 0x000fe20000000a00 */
[----:B------:R-:W-:Y:S01]  /*2010*/  IMAD.SHL.U32 R0, R0, 0x40, RZ ;  /* 0x0000004000007824 */ /* 0x000fe200078e00ff */
[----:B------:R-:W-:Y:S01]  /*2020*/  ISETP.GE.AND P0, PT, R2, UR6, PT ;  /* 0x0000000602007c0c */ /* 0x000fe2000bf06270 */
[----:B------:R-:W-:Y:S01]  /*2030*/  ULDC UR4, c[0x0][0x244] ;  /* 0x0000910000047ab9 */ /* 0x000fe20000000800 */
[----:B------:R-:W-:Y:S01]  /*2040*/  LOP3.LUT R4, R4, 0xf0, RZ, 0xc0, !PT ;  /* 0x000000f004047812 */ /* 0x000fe200078ec0ff */
[----:B------:R-:W-:Y:S01]  /*2050*/  IMAD R8, R2, UR4, RZ ;  /* 0x0000000402087c24 */ /* 0x000fe2000f8e02ff */
[----:B------:R-:W-:Y:S01]  /*2060*/  LOP3.LUT R5, R0, 0x400, RZ, 0xc0, !PT ;  /* 0x0000040000057812 */ /* 0x000fe200078ec0ff */
[----:B------:R-:W-:Y:S01]  /*2070*/  VIADD R0, R3, 0x1 ;  /* 0x0000000103007836 */ /* 0x000fe20000000000 */
[----:B------:R-:W-:Y:S01]  /*2080*/  ULDC UR6, c[0x0][0x248] ;  /* 0x0000920000067ab9 */ /* 0x000fe20000000800 */
[----:B------:R-:W-:Y:S01]  /*2090*/  ULDC.64 UR4, c[0x0][0x220] ;  /* 0x0000880000047ab9 */ /* 0x000fe20000000a00 */
[----:B------:R-:W-:Y:S01]  /*20a0*/  IADD3 R4, R5, UR12, R4 ;  /* 0x0000000c05047c10 */ /* 0x000fe2000fffe004 */
[C---:B------:R-:W-:Y:S01]  /*20b0*/  IMAD R9, R3.reuse, UR6, RZ ;  /* 0x0000000603097c24 */ /* 0x040fe2000f8e02ff */
[----:B------:R-:W-:Y:S01]  /*20c0*/  ISETP.LT.AND P4, PT, R0, UR7, !P0 ;  /* 0x0000000700007c0c */ /* 0x000fe2000c781270 */
[C---:B------:R-:W-:Y:S01]  /*20d0*/  VIADD R0, R3.reuse, 0x2 ;  /* 0x0000000203007836 */ /* 0x040fe20000000000 */
[----:B------:R-:W-:Y:S01]  /*20e0*/  LEA R2, P1, R8, UR4, 0x1 ;  /* 0x0000000408027c11 */ /* 0x000fe2000f8208ff */
[C---:B------:R-:W-:Y:S01]  /*20f0*/  VIADD R11, R3.reuse, 0x3 ;  /* 0x00000003030b7836 */ /* 0x040fe20000000000 */
[C---:B------:R-:W-:Y:S01]  /*2100*/  ISETP.LT.AND P5, PT, R3.reuse, UR7, !P0 ;  /* 0x0000000703007c0c */ /* 0x040fe2000c7a1270 */
[C---:B------:R-:W-:Y:S01]  /*2110*/  VIADD R10, R3.reuse, 0x4 ;  /* 0x00000004030a7836 */ /* 0x040fe20000000000 */
[----:B------:R-:W-:Y:S01]  /*2120*/  BAR.SYNC.DEFER_BLOCKING 0x0 ;  /* 0x0000000000007b1d */ /* 0x000fe20000010000 */
[----:B------:R-:W-:Y:S01]  /*2130*/  ISETP.LT.AND P3, PT, R0, UR7, !P0 ;  /* 0x0000000700007c0c */ /* 0x000fe2000c761270 */
[C---:B------:R-:W-:Y:S01]  /*2140*/  VIADD R13, R3.reuse, 0x5 ;  /* 0x00000005030d7836 */ /* 0x040fe20000000000 */
[----:B------:R-:W-:Y:S01]  /*2150*/  LEA.HI.X.SX32 R0, R8, UR5, 0x1, P1 ;  /* 0x0000000508007c11 */ /* 0x000fe200088f0eff */
[----:B------:R-:W-:Y:S01]  /*2160*/  VIADD R14, R3, 0x6 ;  /* 0x00000006030e7836 */ /* 0x000fe20000000000 */
[----:B------:R-:W-:-:S02]  /*2170*/  LEA R8, P1, R9, R2, 0x1 ;  /* 0x0000000209087211 */ /* 0x000fc400078208ff */
[----:B------:R-:W-:Y:S01]  /*2180*/  ISETP.LT.AND P2, PT, R11, UR7, !P0 ;  /* 0x000000070b007c0c */ /* 0x000fe2000c741270 */
[C---:B------:R-:W-:Y:S01]  /*2190*/  VIADD R11, R9.reuse, UR6 ;  /* 0x00000006090b7c36 */ /* 0x040fe20008000000 */
[----:B------:R-:W-:Y:S02]  /*21a0*/  LEA.HI.X.SX32 R9, R9, R0, 0x1, P1 ;  /* 0x0000000009097211 */ /* 0x000fe400008f0eff */
[----:B------:R-:W-:Y:S01]  /*21b0*/  ISETP.LT.AND P1, PT, R10, UR7, !P0 ;  /* 0x000000070a007c0c */ /* 0x000fe2000c721270 */
[C---:B------:R-:W-:Y:S01]  /*21c0*/  VIADD R15, R11.reuse, UR6 ;  /* 0x000000060b0f7c36 */ /* 0x040fe20008000000 */
[C---:B0-----:R-:W-:Y:S02]  /*21d0*/  LOP3.LUT R7, R6.reuse, 0x60, RZ, 0xc0, !PT ;  /* 0x0000006006077812 */ /* 0x041fe400078ec0ff */
[----:B------:R-:W-:Y:S02]  /*21e0*/  LOP3.LUT R18, R6, 0x7f, RZ, 0xc0, !PT ;  /* 0x0000007f06127812 */ /* 0x000fe400078ec0ff */
[----:B------:R-:W-:Y:S01]  /*21f0*/  LEA R10, P6, R11, R2, 0x1 ;  /* 0x000000020b0a7211 */ /* 0x000fe200078c08ff */
[----:B------:R-:W-:Y:S01]  /*2200*/  IMAD R16, R7, 0x8, R4 ;  /* 0x0000000807107824 */ /* 0x000fe200078e0204 */
[----:B------:R-:W-:-:S02]  /*2210*/  LEA R18, R18, UR12, 0x4 ;  /* 0x0000000c12127c11 */ /* 0x000fc4000f8e20ff */
[----:B------:R-:W-:Y:S02]  /*2220*/  LEA.HI.X.SX32 R11, R11, R0, 0x1, P6 ;  /* 0x000000000b0b7211 */ /* 0x000fe400030f0eff */
[----:B------:R-:W-:Y:S01]  /*2230*/  LEA R12, P6, R15, R2, 0x1 ;  /* 0x000000020f0c7211 */ /* 0x000fe200078c08ff */
[----:B------:R-:W-:Y:S01]  /*2240*/  STSM.16.M88.4 [R16], R24 ;  /* 0x0000001810007844 */ /* 0x000fe20000000200 */
[----:B------:R-:W-:Y:S06]  /*2250*/  BAR.SYNC.DEFER_BLOCKING 0x0 ;  /* 0x0000000000007b1d */ /* 0x000fec0000010000 */
[----:B------:R-:W0:Y:S02]  /*2260*/  LDS.128 R4, [R18] ;  /* 0x0000000012047984 */ /* 0x000e240000000c00 */
[----:B------:R-:W-:Y:S06]  /*2270*/  BAR.SYNC.DEFER_BLOCKING 0x0 ;  /* 0x0000000000007b1d */ /* 0x000fec0000010000 */
[----:B------:R-:W-:Y:S02]  /*2280*/  STSM.16.M88.4 [R16], R28 ;  /* 0x0000001c10007844 */ /* 0x000fe40000000200 */
[----:B------:R-:W-:Y:S01]  /*2290*/  BAR.SYNC.DEFER_BLOCKING 0x0 ;  /* 0x0000000000007b1d */ /* 0x000fe20000010000 */
[----:B0-----:R-:W-:-:S05]  /*22a0*/  PRMT R20, R5, 0x7632, R20 ;  /* 0x0000763205147816 */ /* 0x001fca0000000014 */
[----:B------:R0:W-:Y:S01]  /*22b0*/  @P5 STG.E.U16 desc[UR24][R8.64], R4 ;  /* 0x0000000408005986 */ /* 0x0001e2000c101518 */
[----:B------:R-:W-:Y:S02]  /*22c0*/  ISETP.LT.AND P5, PT, R13, UR7, !P0 ;  /* 0x000000070d007c0c */ /* 0x000fe4000c7a1270 */
[C---:B------:R-:W-:Y:S01]  /*22d0*/  LEA.HI.X.SX32 R13, R15.reuse, R0, 0x1, P6 ;  /* 0x000000000f0d7211 */ /* 0x040fe200030f0eff */
[----:B------:R-:W-:-:S04]  /*22e0*/  VIADD R15, R15, UR6 ;  /* 0x000000060f0f7c36 */ /* 0x000fc80008000000 */
[----:B------:R-:W-:Y:S01]  /*22f0*/  VIADD R17, R15, UR6 ;  /* 0x000000060f117c36 */ /* 0x000fe20008000000 */
[----:B0-----:R-:W-:Y:S01]  /*2300*/  PRMT R9, R4, 0x7632, R9 ;  /* 0x0000763204097816 */ /* 0x001fe20000000009 */
[----:B------:R-:W-:Y:S02]  /*2310*/  VIADD R4, R3, 0x7 ;  /* 0x0000000703047836 */ /* 0x000fe40000000000 */
[----:B------:R-:W-:Y:S02]  /*2320*/  VIADD R19, R17, UR6 ;  /* 0x0000000611137c36 */ /* 0x000fe40008000000 */
[----:B------:R-:W-:Y:S01]  /*2330*/  @P4 STG.E.U16 desc[UR24][R10.64], R9 ;  /* 0x000000090a004986 */ /* 0x000fe2000c101518 */
[----:B------:R-:W-:Y:S02]  /*2340*/  ISETP.LT.AND P4, PT, R14, UR7, !P0 ;  /* 0x000000070e007c0c */ /* 0x000fe4000c781270 */
[C---:B------:R-:W-:Y:S01]  /*2350*/  LEA R14, P6, R15.reuse, R2, 0x1 ;  /* 0x000000020f0e7211 */ /* 0x040fe200078c08ff */
[----:B------:R0:W1:Y:S03]  /*2360*/  LDS.128 R8, [R18] ;  /* 0x0000000012087984 */ /* 0x0000660000000c00 */
[----:B------:R-:W-:Y:S01]  /*2370*/  LEA.HI.X.SX32 R15, R15, R0, 0x1, P6 ;  /* 0x000000000f0f7211 */ /* 0x000fe200030f0eff */
[----:B------:R2:W-:Y:S01]  /*2380*/  @P3 STG.E.U16 desc[UR24][R12.64], R5 ;  /* 0x000000050c003986 */ /* 0x0005e2000c101518 */
[----:B------:R-:W-:Y:S01]  /*2390*/  ISETP.LT.AND P3, PT, R4, UR7, !P0 ;  /* 0x0000000704007c0c */ /* 0x000fe2000c761270 */
[----:B------:R-:W-:Y:S01]  /*23a0*/  VIADD R4, R3, 0x8 ;  /* 0x0000000803047836 */ /* 0x000fe20000000000 */
[----:B------:R-:W-:Y:S01]  /*23b0*/  LEA R16, P6, R17, R2, 0x1 ;  /* 0x0000000211107211 */ /* 0x000fe200078c08ff */
[----:B------:R3:W-:Y:S01]  /*23c0*/  @P2 STG.E.U16 desc[UR24][R14.64], R20 ;  /* 0x000000140e002986 */ /* 0x0007e2000c101518 */
[----:B0-----:R-:W-:-:S02]  /*23d0*/  VIADD R18, R3, 0xa ;  /* 0x0000000a03127836 */ /* 0x001fc40000000000 */
[----:B------:R-:W-:Y:S02]  /*23e0*/  LEA.HI.X.SX32 R17, R17, R0, 0x1, P6 ;  /* 0x0000000011117211 */ /* 0x000fe400030f0eff */
[----:B------:R-:W-:Y:S02]  /*23f0*/  ISETP.LT.AND P2, PT, R4, UR7, !P0 ;  /* 0x0000000704007c0c */ /* 0x000fe4000c741270 */
[----:B------:R-:W-:Y:S01]  /*2400*/  LEA R4, P6, R19, R2, 0x1 ;  /* 0x0000000213047211 */ /* 0x000fe200078c08ff */
[----:B--2---:R-:W-:Y:S01]  /*2410*/  VIADD R5, R3, 0x9 ;  /* 0x0000000903057836 */ /* 0x004fe20000000000 */
[----:B------:R0:W-:Y:S01]  /*2420*/  @P1 STG.E.U16 desc[UR24][R16.64], R6 ;  /* 0x0000000610001986 */ /* 0x0001e2000c101518 */
[----:B------:R-:W-:-:S03]  /*2430*/  VIADD R13, R19, UR6 ;  /* 0x00000006130d7c36 */ /* 0x000fc60008000000 */
[----:B------:R-:W-:Y:S01]  /*2440*/  ISETP.LT.AND P1, PT, R5, UR7, !P0 ;  /* 0x0000000705007c0c */ /* 0x000fe2000c721270 */
[----:B---3--:R-:W-:Y:S01]  /*2450*/  VIADD R15, R13, UR6 ;  /* 0x000000060d0f7c36 */ /* 0x008fe20008000000 */
[----:B------:R-:W-:Y:S02]  /*2460*/  LEA.HI.X.SX32 R5, R19, R0, 0x1, P6 ;  /* 0x0000000013057211 */ /* 0x000fe400030f0eff */
[C---:B------:R-:W-:Y:S02]  /*2470*/  LEA R12, P6, R13.reuse, R2, 0x1 ;  /* 0x000000020d0c7211 */ /* 0x040fe400078c08ff */
[----:B------:R-:W-:Y:S02]  /*2480*/  PRMT R19, R6, 0x7632, R19 ;  /* 0x0000763206137816 */ /* 0x000fe40000000013 */
[----:B------:R-:W-:Y:S01]  /*2490*/  LEA.HI.X.SX32 R13, R13, R0, 0x1, P6 ;  /* 0x000000000d0d7211 */ /* 0x000fe200030f0eff */
[C---:B0-----:R-:W-:Y:S01]  /*24a0*/  VIADD R17, R15.reuse, UR6 ;  /* 0x000000060f117c36 */ /* 0x041fe20008000000 */
[----:B------:R-:W-:Y:S01]  /*24b0*/  LEA R14, P6, R15, R2, 0x1 ;  /* 0x000000020f0e7211 */ /* 0x000fe200078c08ff */
[----:B------:R-:W-:Y:S01]  /*24c0*/  VIADD R6, R3, 0xb ;  /* 0x0000000b03067836 */ /* 0x000fe20000000000 */
[----:B------:R0:W-:Y:S01]  /*24d0*/  @P5 STG.E.U16 desc[UR24][R4.64], R19 ;  /* 0x0000001304005986 */ /* 0x0001e2000c101518 */
[----:B------:R-:W-:-:S02]  /*24e0*/  ISETP.LT.AND P5, PT, R18, UR7, !P0 ;  /* 0x0000000712007c0c */ /* 0x000fc4000c7a1270 */
[----:B------:R-:W-:Y:S01]  /*24f0*/  LEA.HI.X.SX32 R15, R15, R0, 0x1, P6 ;  /* 0x000000000f0f7211 */ /* 0x000fe200030f0eff */
[----:B------:R2:W-:Y:S01]  /*2500*/  @P4 STG.E.U16 desc[UR24][R12.64], R7 ;  /* 0x000000070c004986 */ /* 0x0005e2000c101518 */
[----:B------:R-:W-:Y:S01]  /*2510*/  ISETP.LT.AND P4, PT, R6, UR7, !P0 ;  /* 0x0000000706007c0c */ /* 0x000fe2000c781270 */
[----:B------:R-:W-:Y:S01]  /*2520*/  VIADD R6, R3, 0xc ;  /* 0x0000000c03067836 */ /* 0x000fe20000000000 */
[----:B------:R-:W-:Y:S02]  /*2530*/  PRMT R18, R7, 0x7632, R18 ;  /* 0x0000763207127816 */ /* 0x000fe40000000012 */
[C---:B------:R-:W-:Y:S01]  /*2540*/  LEA R16, P6, R17.reuse, R2, 0x1 ;  /* 0x0000000211107211 */ /* 0x040fe200078c08ff */
[C---:B0-----:R-:W-:Y:S02]  /*2550*/  VIADD R5, R17.reuse, UR6 ;  /* 0x0000000611057c36 */ /* 0x041fe40008000000 */
[----:B------:R0:W-:Y:S01]  /*2560*/  @P3 STG.E.U16 desc[UR24][R14.64], R18 ;  /* 0x000000120e003986 */ /* 0x0001e2000c101518 */
[----:B------:R-:W-:Y:S01]  /*2570*/  LEA.HI.X.SX32 R17, R17, R0, 0x1, P6 ;  /* 0x0000000011117211 */ /* 0x000fe200030f0eff */
[----:B--2---:R-:W-:Y:S01]  /*2580*/  VIADD R7, R5, UR6 ;  /* 0x0000000605077c36 */ /* 0x004fe20008000000 */
[----:B------:R-:W-:Y:S01]  /*2590*/  ISETP.LT.AND P3, PT, R6, UR7, !P0 ;  /* 0x0000000706007c0c */ /* 0x000fe2000c761270 */
[----:B------:R-:W-:Y:S01]  /*25a0*/  VIADD R6, R3, 0xd ;  /* 0x0000000d03067836 */ /* 0x000fe20000000000 */
[----:B------:R-:W-:Y:S01]  /*25b0*/  LEA R4, P6, R5, R2, 0x1 ;  /* 0x0000000205047211 */ /* 0x000fe200078c08ff */
[----:B------:R-:W-:Y:S01]  /*25c0*/  VIADD R13, R7, UR6 ;  /* 0x00000006070d7c36 */ /* 0x000fe20008000000 */
[----:B-1----:R1:W-:Y:S02]  /*25d0*/  @P2 STG.E.U16 desc[UR24][R16.64], R8 ;  /* 0x0000000810002986 */ /* 0x0023e4000c101518 */
[----:B------:R-:W-:Y:S01]  /*25e0*/  LEA.HI.X.SX32 R5, R5, R0, 0x1, P6 ;  /* 0x0000000005057211 */ /* 0x000fe200030f0eff */
[----:B0-----:R-:W-:Y:S01]  /*25f0*/  VIADD R15, R13, UR6 ;  /* 0x000000060d0f7c36 */ /* 0x001fe20008000000 */
[----:B------:R-:W-:-:S02]  /*2600*/  ISETP.LT.AND P2, PT, R6, UR7, !P0 ;  /* 0x0000000706007c0c */ /* 0x000fc4000c741270 */
[----:B------:R-:W-:Y:S01]  /*2610*/  LEA R6, P6, R7, R2, 0x1 ;  /* 0x0000000207067211 */ /* 0x000fe200078c08ff */
[----:B------:R-:W-:-:S03]  /*2620*/  VIADD R19, R15, UR6 ;  /* 0x000000060f137c36 */ /* 0x000fc60008000000 */
[----:B------:R-:W-:Y:S01]  /*2630*/  LEA.HI.X.SX32 R7, R7, R0, 0x1, P6 ;  /* 0x0000000007077211 */ /* 0x000fe200030f0eff */
[----:B------:R-:W-:Y:S01]  /*2640*/  VIADD R21, R19, UR6 ;  /* 0x0000000613157c36 */ /* 0x000fe20008000000 */
[----:B-1----:R-:W-:Y:S01]  /*2650*/  PRMT R17, R8, 0x7632, R17 ;  /* 0x0000763208117816 */ /* 0x002fe20000000011 */
[----:B------:R-:W-:Y:S01]  /*2660*/  VIADD R8, R3, 0xe ;  /* 0x0000000e03087836 */ /* 0x000fe20000000000 */
[-C--:B------:R-:W-:Y:S01]  /*2670*/  LEA R14, P6, R15, R2.reuse, 0x1 ;  /* 0x000000020f0e7211 */ /* 0x080fe200078c08ff */
[----:B------:R-:W-:Y:S02]  /*2680*/  VIADD R23, R21, UR6 ;  /* 0x0000000615177c36 */ /* 0x000fe40008000000 */
[----:B------:R0:W-:Y:S01]  /*2690*/  @P1 STG.E.U16 desc[UR24][R4.64], R17 ;  /* 0x0000001104001986 */ /* 0x0001e2000c101518 */
[----:B------:R-:W-:Y:S01]  /*26a0*/  LEA R12, P1, R13, R2, 0x1 ;  /* 0x000000020d0c7211 */ /* 0x000fe200078208ff */
[----:B------:R-:W-:Y:S01]  /*26b0*/  VIADD R3, R3, 0xf ;  /* 0x0000000f03037836 */ /* 0x000fe20000000000 */
[-C--:B------:R-:W-:Y:S01]  /*26c0*/  LEA.HI.X.SX32 R15, R15, R0.reuse, 0x1, P6 ;  /* 0x000000000f0f7211 */ /* 0x080fe200030f0eff */
[----:B------:R1:W-:Y:S01]  /*26d0*/  @P5 STG.E.U16 desc[UR24][R6.64], R9 ;  /* 0x0000000906005986 */ /* 0x0003e2000c101518 */
[----:B------:R-:W-:-:S02]  /*26e0*/  LEA.HI.X.SX32 R13, R13, R0, 0x1, P1 ;  /* 0x000000000d0d7211 */ /* 0x000fc400008f0eff */
[-C--:B------:R-:W-:Y:S02]  /*26f0*/  LEA R16, P6, R19, R2.reuse, 0x1 ;  /* 0x0000000213107211 */ /* 0x080fe400078c08ff */
[----:B0-----:R-:W-:Y:S02]  /*2700*/  LEA R4, P1, R21, R2, 0x1 ;  /* 0x0000000215047211 */ /* 0x001fe400078208ff */
[-C--:B------:R-:W-:Y:S02]  /*2710*/  LEA.HI.X.SX32 R17, R19, R0.reuse, 0x1, P6 ;  /* 0x0000000013117211 */ /* 0x080fe400030f0eff */
[----:B------:R-:W-:Y:S02]  /*2720*/  LEA.HI.X.SX32 R5, R21, R0, 0x1, P1 ;  /* 0x0000000015057211 */ /* 0x000fe400008f0eff */
[----:B------:R-:W-:Y:S02]  /*2730*/  LEA R2, P6, R23, R2, 0x1 ;  /* 0x0000000217027211 */ /* 0x000fe400078c08ff */
[----:B------:R-:W-:-:S02]  /*2740*/  ISETP.LT.AND P1, PT, R8, UR7, !P0 ;  /* 0x0000000708007c0c */ /* 0x000fc4000c721270 */
[----:B------:R-:W-:Y:S02]  /*2750*/  ISETP.LT.AND P0, PT, R3, UR7, !P0 ;  /* 0x0000000703007c0c */ /* 0x000fe4000c701270 */
[----:B------:R-:W-:Y:S02]  /*2760*/  LEA.HI.X.SX32 R3, R23, R0, 0x1, P6 ;  /* 0x0000000017037211 */ /* 0x000fe400030f0eff */
[----:B------:R-:W-:Y:S02]  /*2770*/  PRMT R0, R9, 0x7632, R0 ;  /* 0x0000763209007816 */ /* 0x000fe40000000000 */
[----:B------:R-:W-:-:S03]  /*2780*/  PRMT R8, R10, 0x7632, R8 ;  /* 0x000076320a087816 */ /* 0x000fc60000000008 */
[----:B------:R1:W-:Y:S04]  /*2790*/  @P4 STG.E.U16 desc[UR24][R12.64], R0 ;  /* 0x000000000c004986 */ /* 0x0003e8000c101518 */
[----:B------:R1:W-:Y:S04]  /*27a0*/  @P3 STG.E.U16 desc[UR24][R14.64], R10 ;  /* 0x0000000a0e003986 */ /* 0x0003e8000c101518 */
[----:B------:R1:W-:Y:S04]  /*27b0*/  @P2 STG.E.U16 desc[UR24][R16.64], R8 ;  /* 0x0000000810002986 */ /* 0x0003e8000c101518 */
[----:B------:R1:W-:Y:S01]  /*27c0*/  @P1 STG.E.U16 desc[UR24][R4.64], R11 ;  /* 0x0000000b04001986 */ /* 0x0003e2000c101518 */
[----:B------:R-:W-:Y:S05]  /*27d0*/  @!P0 EXIT ;  /* 0x000000000000894d */ /* 0x000fea0003800000 */
[----:B-1----:R-:W-:-:S05]  /*27e0*/  PRMT R11, R11, 0x7632, R11 ;  /* 0x000076320b0b7816 */ /* 0x002fca000000000b */
[----:B------:R-:W-:Y:S01]  /*27f0*/  STG.E.U16 desc[UR24][R2.64], R11 ;  /* 0x0000000b02007986 */ /* 0x000fe2000c101518 */
[----:B------:R-:W-:Y:S05]  /*2800*/  EXIT ;  /* 0x000000000000794d */ /* 0x000fea0003800000 */
.L_x_2:
[----:B------:R-:W-:-:S00]  /*2810*/  BRA `(.L_x_2) ;  /* 0xfffffffc00fc7947 */ /* 0x000fc0000383ffff */
[----:B------:R-:W-:-:S00]  /*2820*/  NOP ;  /* 0x0000000000007918 */ /* 0x000fc00000000000 */
        /* <DEDUP_REMOVED lines=13> */
.L_x_3:


//--------------------- .nv.shared.matmul_kernel  --------------------------
	.section	.nv.shared.matmul_kernel,"aw",@nobits
	.sectionflags	@""
	.align	16
	.zero		1024


//--------------------- .nv.shared.reserved.0     --------------------------
	.section	.nv.shared.reserved.0,"aw",@nobits
	.weak		__nv_reservedSMEM_offset_0_alias
	.size		__nv_reservedSMEM_offset_0_alias, 0, 0
	.other		__nv_reservedSMEM_offset_0_alias,@"STO_CUDA_RESERVED_SHARED STV_DEFAULT"
__nv_reservedSMEM_offset_0_alias:
	.zero		0


//--------------------- .nv.constant0.matmul_kernel --------------------------
	.section	.nv.constant0.matmul_kernel,"a",@progbits
	.sectionflags	@""
	.align	4
.nv.constant0.matmul_kernel:
	.zero		608


//--------------------- SYMBOLS --------------------------

	.type		.nv.reservedSmem.offset0,@object
	.size		.nv.reservedSmem.offset0,0x4
